	.target	sm_90a

	.elftype	@"ET_EXEC"


//--------------------- .note.nv.tkinfo           --------------------------
	.section	.note.nv.tkinfo,"",@"SHT_NOTE"
	.sectionflags	@"SHF_NOTE_NV_TKINFO"
	.tkinfo
        /*0018*/ 	.word	0x00000002
        /*0030*/ 	.string	""
        /*0030*/ 	.string	"ptxas"
        /*0030*/ 	.string	"Cuda compilation tools, release 13.0, V13.0.88"
        /*0030*/ 	.string	"Build cuda_13.0.r13.0/compiler.36424714_0"
        /*0030*/ 	.string	"-arch sm_90a -m 64 "



//--------------------- .note.nv.cuinfo           --------------------------
	.section	.note.nv.cuinfo,"",@"SHT_NOTE"
	.sectionflags	@"SHF_NOTE_NV_CUINFO"
        /*0018*/ 	.short	0x0002
        /*001a*/ 	.short	0x005a
        /*001c*/ 	.short	0x0082
	.zero		2


//--------------------- .nv.info                  --------------------------
	.section	.nv.info,"",@"SHT_CUDA_INFO"
	.align	4


	//----- nvinfo : EIATTR_REGCOUNT
	.align		4
        /*0000*/ 	.byte	0x04, 0x2f
        /*0002*/ 	.short	(.L_16 - .L_15)
	.align		4
.L_15:
        /*0004*/ 	.word	index@(_ZN7cutlass13device_kernelINS_4fmha6kernel28FmhaKernelTmaWarpSpecializedINS1_10collective30FmhaMainloopTmaWarpSpecializedINS_12float_e4m3_tEffN4cute5tupleIJNS7_1CILi128EEENS9_ILi64EEENS9_ILi256EEEEEENS8_IJiNS9_ILi1EEENS8_IJiiEEEEEESG_NS8_IJSE_iSF_EEENS4_14ResidualFusionEJEEENS4_15FmhaFwdEpilogueIS6_fNS8_IJSB_SC_SB_EEEEENS2_23IndividualTileSchedulerEJEEEEEvNT_6ParamsE)
        /*0008*/ 	.word	0x000000a8


	//----- nvinfo : EIATTR_FRAME_SIZE
	.align		4
.L_16:
        /*000c*/ 	.byte	0x04, 0x11
        /*000e*/ 	.short	(.L_18 - .L_17)
	.align		4
.L_17:
        /*0010*/ 	.word	index@($__internal_0_$__cuda_sm20_rcp_rn_f32_slowpath)
        /*0014*/ 	.word	0x00000000


	//----- nvinfo : EIATTR_FRAME_SIZE
	.align		4
.L_18:
        /*0018*/ 	.byte	0x04, 0x11
        /*001a*/ 	.short	(.L_20 - .L_19)
	.align		4
.L_19:
        /*001c*/ 	.word	index@(_ZN7cutlass13device_kernelINS_4fmha6kernel28FmhaKernelTmaWarpSpecializedINS1_10collective30FmhaMainloopTmaWarpSpecializedINS_12float_e4m3_tEffN4cute5tupleIJNS7_1CILi128EEENS9_ILi64EEENS9_ILi256EEEEEENS8_IJiNS9_ILi1EEENS8_IJiiEEEEEESG_NS8_IJSE_iSF_EEENS4_14ResidualFusionEJEEENS4_15FmhaFwdEpilogueIS6_fNS8_IJSB_SC_SB_EEEEENS2_23IndividualTileSchedulerEJEEEEEvNT_6ParamsE)
        /*0020*/ 	.word	0x00000000


	//----- nvinfo : EIATTR_MIN_STACK_SIZE
	.align		4
.L_20:
        /*0024*/ 	.byte	0x04, 0x12
        /*0026*/ 	.short	(.L_22 - .L_21)
	.align		4
.L_21:
        /*0028*/ 	.word	index@(_ZN7cutlass13device_kernelINS_4fmha6kernel28FmhaKernelTmaWarpSpecializedINS1_10collective30FmhaMainloopTmaWarpSpecializedINS_12float_e4m3_tEffN4cute5tupleIJNS7_1CILi128EEENS9_ILi64EEENS9_ILi256EEEEEENS8_IJiNS9_ILi1EEENS8_IJiiEEEEEESG_NS8_IJSE_iSF_EEENS4_14ResidualFusionEJEEENS4_15FmhaFwdEpilogueIS6_fNS8_IJSB_SC_SB_EEEEENS2_23IndividualTileSchedulerEJEEEEEvNT_6ParamsE)
        /*002c*/ 	.word	0x00000000
.L_22:


//--------------------- .nv.compat                --------------------------
	.section	.nv.compat,"",@"SHT_CUDA_COMPAT_INFO"
	.align	4
        /*0000*/ 	.byte	0x02, 0x09, 0x01, 0x00, 0x02, 0x02, 0x04, 0x00, 0x02, 0x05, 0x05, 0x00, 0x03, 0x07, 0x01, 0x01
        /*0010*/ 	.byte	0x02, 0x03, 0x01, 0x00, 0x02, 0x06, 0x01, 0x00, 0x04, 0x0b, 0x08, 0x00, 0x00, 0x00, 0x00, 0x00
        /*0020*/ 	.byte	0x00, 0x00, 0x00, 0x00


//--------------------- .nv.info._ZN7cutlass13device_kernelINS_4fmha6kernel28FmhaKernelTmaWarpSpecializedINS1_10collective30FmhaMainloopTmaWarpSpecializedINS_12float_e4m3_tEffN4cute5tupleIJNS7_1CILi128EEENS9_ILi64EEENS9_ILi256EEEEEENS8_IJiNS9_ILi1EEENS8_IJiiEEEEEESG_NS8_IJSE_iSF_EEENS4_14ResidualFusionEJEEENS4_15FmhaFwdEpilogueIS6_fNS8_IJSB_SC_SB_EEEEENS2_23IndividualTileSchedulerEJEEEEEvNT_6ParamsE --------------------------
	.section	.nv.info._ZN7cutlass13device_kernelINS_4fmha6kernel28FmhaKernelTmaWarpSpecializedINS1_10collective30FmhaMainloopTmaWarpSpecializedINS_12float_e4m3_tEffN4cute5tupleIJNS7_1CILi128EEENS9_ILi64EEENS9_ILi256EEEEEENS8_IJiNS9_ILi1EEENS8_IJiiEEEEEESG_NS8_IJSE_iSF_EEENS4_14ResidualFusionEJEEENS4_15FmhaFwdEpilogueIS6_fNS8_IJSB_SC_SB_EEEEENS2_23IndividualTileSchedulerEJEEEEEvNT_6ParamsE,"",@"SHT_CUDA_INFO"
	.sectionflags	@""
	.align	4


	//----- nvinfo : EIATTR_CUDA_API_VERSION
	.align		4
        /*0000*/ 	.byte	0x04, 0x37
        /*0002*/ 	.short	(.L_24 - .L_23)
.L_23:
        /*0004*/ 	.word	0x00000082


	//----- nvinfo : EIATTR_KPARAM_INFO
	.align		4
.L_24:
        /*0008*/ 	.byte	0x04, 0x17
        /*000a*/ 	.short	(.L_26 - .L_25)
.L_25:
        /*000c*/ 	.word	0x00000000
        /*0010*/ 	.short	0x0000
        /*0012*/ 	.short	0x0070
        /*0014*/ 	.byte	0x00, 0xf0, 0x01, 0x20


	//----- nvinfo : EIATTR_SPARSE_MMA_MASK
	.align		4
.L_26:
        /*0018*/ 	.byte	0x03, 0x50
        /*001a*/ 	.short	0x0000


	//----- nvinfo : EIATTR_MAXREG_COUNT
	.align		4
        /*001c*/ 	.byte	0x03, 0x1b
        /*001e*/ 	.short	0x00a8


	//----- nvinfo : EIATTR_NUM_BARRIERS
	.align		4
        /*0020*/ 	.byte	0x02, 0x4c
        /*0022*/ 	.byte	0x02
	.zero		1


	//----- nvinfo : EIATTR_EXTERNS
	.align		4
        /*0024*/ 	.byte	0x04, 0x0f
        /*0026*/ 	.short	(.L_28 - .L_27)


	//   ....[0]....
	.align		4
.L_27:
        /*0028*/ 	.word	index@(__assertfail)


	//----- nvinfo : EIATTR_MERCURY_ISA_VERSION
	.align		4
.L_28:
        /*002c*/ 	.byte	0x03, 0x5f
        /*002e*/ 	.short	0x0101


	//----- nvinfo : EIATTR_INT_WARP_WIDE_INSTR_OFFSETS
	.align		4
        /*0030*/ 	.byte	0x04, 0x31
        /*0032*/ 	.short	(.L_30 - .L_29)


	//   ....[0]....
.L_29:
        /*0034*/ 	.word	0x000006f0


	//   ....[1]....
        /*0038*/ 	.word	0x00000700


	//   ....[2]....
        /*003c*/ 	.word	0x00000710


	//   ....[3]....
        /*0040*/ 	.word	0x00000720


	//   ....[4]....
        /*0044*/ 	.word	0x00000790


	//----- nvinfo : EIATTR_COOP_GROUP_MASK_REGIDS
	.align		4
.L_30:
        /*0048*/ 	.byte	0x04, 0x29
        /*004a*/ 	.short	(.L_32 - .L_31)


	//   ....[0]....
.L_31:
        /*004c*/ 	.word	0xffffffff


	//   ....[1]....
        /*0050*/ 	.word	0xffffffff


	//   ....[2]....
        /*0054*/ 	.word	0xffffffff


	//   ....[3]....
        /*0058*/ 	.word	0xffffffff


	//   ....[4]....
        /*005c*/ 	.word	0xffffffff


	//   ....[5]....
        /*0060*/ 	.word	0xffffffff


	//   ....[6]....
        /*0064*/ 	.word	0xffffffff


	//   ....[7]....
        /*0068*/ 	.word	0xffffffff


	//   ....[8]....
        /*006c*/ 	.word	0xffffffff


	//   ....[9]....
        /*0070*/ 	.word	0xffffffff


	//   ....[10]....
        /*0074*/ 	.word	0xffffffff


	//   ....[11]....
        /*0078*/ 	.word	0xffffffff


	//   ....[12]....
        /*007c*/ 	.word	0xffffffff


	//   ....[13]....
        /*0080*/ 	.word	0xffffffff


	//   ....[14]....
        /*0084*/ 	.word	0xffffffff


	//   ....[15]....
        /*0088*/ 	.word	0xffffffff


	//   ....[16]....
        /*008c*/ 	.word	0xffffffff


	//   ....[17]....
        /*0090*/ 	.word	0xffffffff


	//   ....[18]....
        /*0094*/ 	.word	0xffffffff


	//   ....[19]....
        /*0098*/ 	.word	0xffffffff


	//   ....[20]....
        /*009c*/ 	.word	0xffffffff


	//   ....[21]....
        /*00a0*/ 	.word	0xffffffff


	//   ....[22]....
        /*00a4*/ 	.word	0xffffffff


	//   ....[23]....
        /*00a8*/ 	.word	0xffffffff


	//   ....[24]....
        /*00ac*/ 	.word	0xffffffff


	//   ....[25]....
        /*00b0*/ 	.word	0xffffffff


	//   ....[26]....
        /*00b4*/ 	.word	0xffffffff


	//   ....[27]....
        /*00b8*/ 	.word	0xffffffff


	//   ....[28]....
        /*00bc*/ 	.word	0xffffffff


	//   ....[29]....
        /*00c0*/ 	.word	0xffffffff


	//   ....[30]....
        /*00c4*/ 	.word	0xffffffff


	//   ....[31]....
        /*00c8*/ 	.word	0xffffffff


	//   ....[32]....
        /*00cc*/ 	.word	0xffffffff


	//   ....[33]....
        /*00d0*/ 	.word	0xffffffff


	//   ....[34]....
        /*00d4*/ 	.word	0xffffffff


	//   ....[35]....
        /*00d8*/ 	.word	0xffffffff


	//   ....[36]....
        /*00dc*/ 	.word	0xffffffff


	//   ....[37]....
        /*00e0*/ 	.word	0xffffffff


	//   ....[38]....
        /*00e4*/ 	.word	0xffffffff


	//   ....[39]....
        /*00e8*/ 	.word	0xffffffff


	//   ....[40]....
        /*00ec*/ 	.word	0xffffffff


	//   ....[41]....
        /*00f0*/ 	.word	0xffffffff


	//   ....[42]....
        /*00f4*/ 	.word	0xffffffff


	//   ....[43]....
        /*00f8*/ 	.word	0xffffffff


	//   ....[44]....
        /*00fc*/ 	.word	0xffffffff


	//   ....[45]....
        /*0100*/ 	.word	0xffffffff


	//----- nvinfo : EIATTR_COOP_GROUP_INSTR_OFFSETS
	.align		4
.L_32:
        /*0104*/ 	.byte	0x04, 0x28
        /*0106*/ 	.short	(.L_34 - .L_33)


	//   ....[0]....
.L_33:
        /*0108*/ 	.word	0x00000050


	//   ....[1]....
        /*010c*/ 	.word	0x00000080


	//   ....[2]....
        /*0110*/ 	.word	0x000001b0


	//   ....[3]....
        /*0114*/ 	.word	0x00000370


	//   ....[4]....
        /*0118*/ 	.word	0x00000530


	//   ....[5]....
        /*011c*/ 	.word	0x00000690


	//   ....[6]....
        /*0120*/ 	.word	0x00001830


	//   ....[7]....
        /*0124*/ 	.word	0x00001890


	//   ....[8]....
        /*0128*/ 	.word	0x00001bb0


	//   ....[9]....
        /*012c*/ 	.word	0x00001cb0


	//   ....[10]....
        /*0130*/ 	.word	0x00002d00


	//   ....[11]....
        /*0134*/ 	.word	0x00002d30


	//   ....[12]....
        /*0138*/ 	.word	0x00002d60


	//   ....[13]....
        /*013c*/ 	.word	0x00002d90


	//   ....[14]....
        /*0140*/ 	.word	0x00002da0


	//   ....[15]....
        /*0144*/ 	.word	0x00002db0


	//   ....[16]....
        /*0148*/ 	.word	0x00002dc0


	//   ....[17]....
        /*014c*/ 	.word	0x00002dd0


	//   ....[18]....
        /*0150*/ 	.word	0x00003570


	//   ....[19]....
        /*0154*/ 	.word	0x000035a0


	//   ....[20]....
        /*0158*/ 	.word	0x00003840


	//   ....[21]....
        /*015c*/ 	.word	0x00003930


	//   ....[22]....
        /*0160*/ 	.word	0x00004d60


	//   ....[23]....
        /*0164*/ 	.word	0x00004da0


	//   ....[24]....
        /*0168*/ 	.word	0x00004de0


	//   ....[25]....
        /*016c*/ 	.word	0x00004e20


	//   ....[26]....
        /*0170*/ 	.word	0x00004e60


	//   ....[27]....
        /*0174*/ 	.word	0x00004ea0


	//   ....[28]....
        /*0178*/ 	.word	0x00004ee0


	//   ....[29]....
        /*017c*/ 	.word	0x00004f20


	//   ....[30]....
        /*0180*/ 	.word	0x00006040


	//   ....[31]....
        /*0184*/ 	.word	0x00006120


	//   ....[32]....
        /*0188*/ 	.word	0x000064b0


	//   ....[33]....
        /*018c*/ 	.word	0x000065a0


	//   ....[34]....
        /*0190*/ 	.word	0x000078e0


	//   ....[35]....
        /*0194*/ 	.word	0x00007920


	//   ....[36]....
        /*0198*/ 	.word	0x00007960


	//   ....[37]....
        /*019c*/ 	.word	0x000079a0


	//   ....[38]....
        /*01a0*/ 	.word	0x000079e0


	//   ....[39]....
        /*01a4*/ 	.word	0x00007a20


	//   ....[40]....
        /*01a8*/ 	.word	0x00007a60


	//   ....[41]....
        /*01ac*/ 	.word	0x00007aa0


	//   ....[42]....
        /*01b0*/ 	.word	0x00008280


	//   ....[43]....
        /*01b4*/ 	.word	0x000082b0


	//   ....[44]....
        /*01b8*/ 	.word	0x000082f0


	//   ....[45]....
        /*01bc*/ 	.word	0x00008310


	//----- nvinfo : EIATTR_REG_RECONFIG
	.align		4
.L_34:
        /*01c0*/ 	.byte	0x01, 0x54
	.zero		2


	//----- nvinfo : EIATTR_SYSCALL_OFFSETS
	.align		4
        /*01c4*/ 	.byte	0x04, 0x46
        /*01c6*/ 	.short	(.L_36 - .L_35)


	//   ....[0]....
.L_35:
        /*01c8*/ 	.word	0x000092e0


	//   ....[1]....
        /*01cc*/ 	.word	0x00009440


	//----- nvinfo : EIATTR_MBARRIER_INSTR_OFFSETS
	.align		4
.L_36:
        /*01d0*/ 	.byte	0x04, 0x39
        /*01d2*/ 	.short	(.L_38 - .L_37)


	//   ....[0]....
.L_37:
        /*01d4*/ 	.word	0x00000320
        /*01d8*/ 	.word	0x000000ff
        /*01dc*/ 	.word	0x0001c050
        /*01e0*/ 	.short	0x0100
        /*01e2*/ 	.byte	0x06
	.zero		1


	//   ....[1]....
        /*01e4*/ 	.word	0x00000330
        /*01e8*/ 	.word	0x000000ff
        /*01ec*/ 	.word	0x0001c060
        /*01f0*/ 	.short	0x0100
        /*01f2*/ 	.byte	0x06
	.zero		1


	//   ....[2]....
        /*01f4*/ 	.word	0x00000340
        /*01f8*/ 	.word	0x000000ff
        /*01fc*/ 	.word	0x0001c058
        /*0200*/ 	.short	0x0100
        /*0202*/ 	.byte	0x06
	.zero		1


	//   ....[3]....
        /*0204*/ 	.word	0x00000350
        /*0208*/ 	.word	0x000000ff
        /*020c*/ 	.word	0x0001c068
        /*0210*/ 	.short	0x0100
        /*0212*/ 	.byte	0x06
	.zero		1


	//   ....[4]....
        /*0214*/ 	.word	0x00000480
        /*0218*/ 	.word	0x000000ff
        /*021c*/ 	.word	0x0001c000
        /*0220*/ 	.short	0x0100
        /*0222*/ 	.byte	0x06
	.zero		1


	//   ....[5]....
        /*0224*/ 	.word	0x00000490
        /*0228*/ 	.word	0x000000ff
        /*022c*/ 	.word	0x0001c028
        /*0230*/ 	.short	0x0100
        /*0232*/ 	.byte	0x06
	.zero		1


	//   ....[6]....
        /*0234*/ 	.word	0x000004a0
        /*0238*/ 	.word	0x000000ff
        /*023c*/ 	.word	0x0001c008
        /*0240*/ 	.short	0x0100
        /*0242*/ 	.byte	0x06
	.zero		1


	//   ....[7]....
        /*0244*/ 	.word	0x000004b0
        /*0248*/ 	.word	0x000000ff
        /*024c*/ 	.word	0x0001c030
        /*0250*/ 	.short	0x0100
        /*0252*/ 	.byte	0x06
	.zero		1


	//   ....[8]....
        /*0254*/ 	.word	0x000004c0
        /*0258*/ 	.word	0x000000ff
        /*025c*/ 	.word	0x0001c010
        /*0260*/ 	.short	0x0100
        /*0262*/ 	.byte	0x06
	.zero		1


	//   ....[9]....
        /*0264*/ 	.word	0x000004d0
        /*0268*/ 	.word	0x000000ff
        /*026c*/ 	.word	0x0001c038
        /*0270*/ 	.short	0x0100
        /*0272*/ 	.byte	0x06
	.zero		1


	//   ....[10]....
        /*0274*/ 	.word	0x000004e0
        /*0278*/ 	.word	0x000000ff
        /*027c*/ 	.word	0x0001c018
        /*0280*/ 	.short	0x0100
        /*0282*/ 	.byte	0x06
	.zero		1


	//   ....[11]....
        /*0284*/ 	.word	0x000004f0
        /*0288*/ 	.word	0x000000ff
        /*028c*/ 	.word	0x0001c040
        /*0290*/ 	.short	0x0100
        /*0292*/ 	.byte	0x06
	.zero		1


	//   ....[12]....
        /*0294*/ 	.word	0x00000500
        /*0298*/ 	.word	0x000000ff
        /*029c*/ 	.word	0x0001c020
        /*02a0*/ 	.short	0x0100
        /*02a2*/ 	.byte	0x06
	.zero		1


	//   ....[13]....
        /*02a4*/ 	.word	0x00000510
        /*02a8*/ 	.word	0x000000ff
        /*02ac*/ 	.word	0x0001c048
        /*02b0*/ 	.short	0x0100
        /*02b2*/ 	.byte	0x06
	.zero		1


	//   ....[14]....
        /*02b4*/ 	.word	0x00000640
        /*02b8*/ 	.word	0x000000ff
        /*02bc*/ 	.word	0x0001c070
        /*02c0*/ 	.short	0x0100
        /*02c2*/ 	.byte	0x06
	.zero		1


	//   ....[15]....
        /*02c4*/ 	.word	0x00000650
        /*02c8*/ 	.word	0x000000ff
        /*02cc*/ 	.word	0x0001c080
        /*02d0*/ 	.short	0x0100
        /*02d2*/ 	.byte	0x06
	.zero		1


	//   ....[16]....
        /*02d4*/ 	.word	0x00000660
        /*02d8*/ 	.word	0x000000ff
        /*02dc*/ 	.word	0x0001c078
        /*02e0*/ 	.short	0x0100
        /*02e2*/ 	.byte	0x06
	.zero		1


	//   ....[17]....
        /*02e4*/ 	.word	0x00000670
        /*02e8*/ 	.word	0x000000ff
        /*02ec*/ 	.word	0x0001c088
        /*02f0*/ 	.short	0x0100
        /*02f2*/ 	.byte	0x06
	.zero		1


	//   ....[18]....
        /*02f4*/ 	.word	0x000007b0
        /*02f8*/ 	.word	0x000000ff
        /*02fc*/ 	.word	0x0001c090
        /*0300*/ 	.short	0x0100
        /*0302*/ 	.byte	0x06
	.zero		1


	//   ....[19]....
        /*0304*/ 	.word	0x000007c0
        /*0308*/ 	.word	0x000000ff
        /*030c*/ 	.word	0x0001c098
        /*0310*/ 	.short	0x0100
        /*0312*/ 	.byte	0x06
	.zero		1


	//   ....[20]....
        /*0314*/ 	.word	0x000007d0
        /*0318*/ 	.word	0x000000ff
        /*031c*/ 	.word	0x0001c0a0
        /*0320*/ 	.short	0x0100
        /*0322*/ 	.byte	0x06
	.zero		1


	//   ....[21]....
        /*0324*/ 	.word	0x000007e0
        /*0328*/ 	.word	0x000000ff
        /*032c*/ 	.word	0x0001c0a8
        /*0330*/ 	.short	0x0100
        /*0332*/ 	.byte	0x06
	.zero		1


	//   ....[22]....
        /*0334*/ 	.word	0x000008e0
        /*0338*/ 	.word	0x000000ff
        /*033c*/ 	.word	0x0001c0c0
        /*0340*/ 	.short	0x0100
        /*0342*/ 	.byte	0x06
	.zero		1


	//   ....[23]....
        /*0344*/ 	.word	0x000008f0
        /*0348*/ 	.word	0x000000ff
        /*034c*/ 	.word	0x0001c0e0
        /*0350*/ 	.short	0x0100
        /*0352*/ 	.byte	0x06
	.zero		1


	//   ....[24]....
        /*0354*/ 	.word	0x00000900
        /*0358*/ 	.word	0x000000ff
        /*035c*/ 	.word	0x0001c0c8
        /*0360*/ 	.short	0x0100
        /*0362*/ 	.byte	0x06
	.zero		1


	//   ....[25]....
        /*0364*/ 	.word	0x00000910
        /*0368*/ 	.word	0x000000ff
        /*036c*/ 	.word	0x0001c0e8
        /*0370*/ 	.short	0x0100
        /*0372*/ 	.byte	0x06
	.zero		1


	//   ....[26]....
        /*0374*/ 	.word	0x00000920
        /*0378*/ 	.word	0x000000ff
        /*037c*/ 	.word	0x0001c0d0
        /*0380*/ 	.short	0x0100
        /*0382*/ 	.byte	0x06
	.zero		1


	//   ....[27]....
        /*0384*/ 	.word	0x00000930
        /*0388*/ 	.word	0x000000ff
        /*038c*/ 	.word	0x0001c0f0
        /*0390*/ 	.short	0x0100
        /*0392*/ 	.byte	0x06
	.zero		1


	//   ....[28]....
        /*0394*/ 	.word	0x00000940
        /*0398*/ 	.word	0x000000ff
        /*039c*/ 	.word	0x0001c0d8
        /*03a0*/ 	.short	0x0100
        /*03a2*/ 	.byte	0x06
	.zero		1


	//   ....[29]....
        /*03a4*/ 	.word	0x00000950
        /*03a8*/ 	.word	0x000000ff
        /*03ac*/ 	.word	0x0001c0f8
        /*03b0*/ 	.short	0x0100
        /*03b2*/ 	.byte	0x06
	.zero		1


	//   ....[30]....
        /*03b4*/ 	.word	0x00000dd0
        /*03b8*/ 	.word	0x000000ff
        /*03bc*/ 	.word	0x0001c050
        /*03c0*/ 	.short	0x010a
        /*03c2*/ 	.byte	0x08
	.zero		1


	//   ....[31]....
        /*03c4*/ 	.word	0x00000e50
        /*03c8*/ 	.word	0x000000ff
        /*03cc*/ 	.word	0x0001c000
        /*03d0*/ 	.short	0x010a
        /*03d2*/ 	.byte	0x25
	.zero		1


	//   ....[32]....
        /*03d4*/ 	.word	0x00000ea0
        /*03d8*/ 	.word	0x000000ff
        /*03dc*/ 	.word	0xfffffff8
        /*03e0*/ 	.short	0x010a
        /*03e2*/ 	.byte	0x27
	.zero		1


	//   ....[33]....
        /*03e4*/ 	.word	0x00001450
        /*03e8*/ 	.word	0x0000000d
        /*03ec*/ 	.word	0x00000000
        /*03f0*/ 	.short	0x0101
        /*03f2*/ 	.byte	0x05
	.zero		1


	//   ....[34]....
        /*03f4*/ 	.word	0x00002e80
        /*03f8*/ 	.word	0x000000ff
        /*03fc*/ 	.word	0x0001c008
        /*0400*/ 	.short	0x010a
        /*0402*/ 	.byte	0x25
	.zero		1


	//   ....[35]....
        /*0404*/ 	.word	0x00002fc0
        /*0408*/ 	.word	0x000000ff
        /*040c*/ 	.word	0x00000000
        /*0410*/ 	.short	0x0101
        /*0412*/ 	.byte	0x05
	.zero		1


	//   ....[36]....
        /*0414*/ 	.word	0x00003130
        /*0418*/ 	.word	0x000000ff
        /*041c*/ 	.word	0x0001c000
        /*0420*/ 	.short	0x010a
        /*0422*/ 	.byte	0x04
	.zero		1


	//   ....[37]....
        /*0424*/ 	.word	0x00004db0
        /*0428*/ 	.word	0x000000ff
        /*042c*/ 	.word	0x0001c000
        /*0430*/ 	.short	0x010a
        /*0432*/ 	.byte	0x04
	.zero		1


	//   ....[38]....
        /*0434*/ 	.word	0x00005420
        /*0438*/ 	.word	0x000000ff
        /*043c*/ 	.word	0x0001c000
        /*0440*/ 	.short	0x010a
        /*0442*/ 	.byte	0x04
	.zero		1


	//   ....[39]....
        /*0444*/ 	.word	0x00005560
        /*0448*/ 	.word	0x000000ff
        /*044c*/ 	.word	0x00000000
        /*0450*/ 	.short	0x0101
        /*0452*/ 	.byte	0x04
	.zero		1


	//   ....[40]....
        /*0454*/ 	.word	0x00005610
        /*0458*/ 	.word	0x000000ff
        /*045c*/ 	.word	0x00000000
        /*0460*/ 	.short	0x0101
        /*0462*/ 	.byte	0x04
	.zero		1


	//   ....[41]....
        /*0464*/ 	.word	0x000057c0
        /*0468*/ 	.word	0x000000ff
        /*046c*/ 	.word	0x0001c000
        /*0470*/ 	.short	0x010a
        /*0472*/ 	.byte	0x04
	.zero		1


	//   ....[42]....
        /*0474*/ 	.word	0x000079b0
        /*0478*/ 	.word	0x000000ff
        /*047c*/ 	.word	0x0001c000
        /*0480*/ 	.short	0x010a
        /*0482*/ 	.byte	0x04
	.zero		1


	//   ....[43]....
        /*0484*/ 	.word	0x00007f00
        /*0488*/ 	.word	0x000000ff
        /*048c*/ 	.word	0x0001c000
        /*0490*/ 	.short	0x010a
        /*0492*/ 	.byte	0x04
	.zero		1


	//   ....[44]....
        /*0494*/ 	.word	0x000080c0
        /*0498*/ 	.word	0x000000ff
        /*049c*/ 	.word	0x00000000
        /*04a0*/ 	.short	0x0101
        /*04a2*/ 	.byte	0x04
	.zero		1


	//   ....[45]....
        /*04a4*/ 	.word	0x00008170
        /*04a8*/ 	.word	0x000000ff
        /*04ac*/ 	.word	0x00000000
        /*04b0*/ 	.short	0x0101
        /*04b2*/ 	.byte	0x04
	.zero		1


	//   ....[46]....
        /*04b4*/ 	.word	0x00008b20
        /*04b8*/ 	.word	0x000000ff
        /*04bc*/ 	.word	0x00000008
        /*04c0*/ 	.short	0x010a
        /*04c2*/ 	.byte	0x27
	.zero		1


	//   ....[47]....
        /*04c4*/ 	.word	0x0000ac20
        /*04c8*/ 	.word	0x00000000
        /*04cc*/ 	.word	0x0001c090
        /*04d0*/ 	.short	0x0101
        /*04d2*/ 	.byte	0x25
	.zero		1


	//   ....[48]....
        /*04d4*/ 	.word	0x0000ad70
        /*04d8*/ 	.word	0x00000004
        /*04dc*/ 	.word	0x0001c060
        /*04e0*/ 	.short	0x010a
        /*04e2*/ 	.byte	0x3f
	.zero		1


	//   ....[49]....
        /*04e4*/ 	.word	0x0000b020
        /*04e8*/ 	.word	0x00000002
        /*04ec*/ 	.word	0x0001c028
        /*04f0*/ 	.short	0x010a
        /*04f2*/ 	.byte	0x3f
	.zero		1


	//   ....[50]....
        /*04f4*/ 	.word	0x0000b2d0
        /*04f8*/ 	.word	0x00000005
        /*04fc*/ 	.word	0x0001c060
        /*0500*/ 	.short	0x010a
        /*0502*/ 	.byte	0x3f
	.zero		1


	//   ....[51]....
        /*0504*/ 	.word	0x0000b5b0
        /*0508*/ 	.word	0x00000004
        /*050c*/ 	.word	0x0001c028
        /*0510*/ 	.short	0x010a
        /*0512*/ 	.byte	0x3f
	.zero		1


	//   ....[52]....
        /*0514*/ 	.word	0x0000b8e0
        /*0518*/ 	.word	0x00000006
        /*051c*/ 	.word	0x0001c028
        /*0520*/ 	.short	0x010a
        /*0522*/ 	.byte	0x3f
	.zero		1


	//   ....[53]....
        /*0524*/ 	.word	0x0000bbc0
        /*0528*/ 	.word	0x00000006
        /*052c*/ 	.word	0x0001c028
        /*0530*/ 	.short	0x010a
        /*0532*/ 	.byte	0x3f
	.zero		1


	//   ....[54]....
        /*0534*/ 	.word	0x0000be20
        /*0538*/ 	.word	0x00000003
        /*053c*/ 	.word	0x0001c050
        /*0540*/ 	.short	0x010a
        /*0542*/ 	.byte	0x3f
	.zero		1


	//   ....[55]....
        /*0544*/ 	.word	0x0000be80
        /*0548*/ 	.word	0x00000003
        /*054c*/ 	.word	0x0001c000
        /*0550*/ 	.short	0x010a
        /*0552*/ 	.byte	0x3f
	.zero		1


	//   ....[56]....
        /*0554*/ 	.word	0x0000bee0
        /*0558*/ 	.word	0x00000003
        /*055c*/ 	.word	0xfffffff8
        /*0560*/ 	.short	0x010a
        /*0562*/ 	.byte	0x3f
	.zero		1


	//   ....[57]....
        /*0564*/ 	.word	0x0000bf40
        /*0568*/ 	.word	0x0000000d
        /*056c*/ 	.word	0x0001c008
        /*0570*/ 	.short	0x010a
        /*0572*/ 	.byte	0x3f
	.zero		1


	//   ....[58]....
        /*0574*/ 	.word	0x0000bfa0
        /*0578*/ 	.word	0x00000007
        /*057c*/ 	.word	0x0001c000
        /*0580*/ 	.short	0x010a
        /*0582*/ 	.byte	0x3f
	.zero		1


	//   ....[59]....
        /*0584*/ 	.word	0x0000c000
        /*0588*/ 	.word	0x0000000e
        /*058c*/ 	.word	0x0001c000
        /*0590*/ 	.short	0x010a
        /*0592*/ 	.byte	0x3f
	.zero		1


	//   ....[60]....
        /*0594*/ 	.word	0x0000c060
        /*0598*/ 	.word	0x00000007
        /*059c*/ 	.word	0x0001c000
        /*05a0*/ 	.short	0x010a
        /*05a2*/ 	.byte	0x3f
	.zero		1


	//   ....[61]....
        /*05a4*/ 	.word	0x0000c0c0
        /*05a8*/ 	.word	0x0000000c
        /*05ac*/ 	.word	0x0001c000
        /*05b0*/ 	.short	0x010a
        /*05b2*/ 	.byte	0x3f
	.zero		1


	//   ....[62]....
        /*05b4*/ 	.word	0x0000c120
        /*05b8*/ 	.word	0x00000003
        /*05bc*/ 	.word	0x00000008
        /*05c0*/ 	.short	0x010a
        /*05c2*/ 	.byte	0x3f
	.zero		1


	//   ....[63]....
        /*05c4*/ 	.word	0x0000c170
        /*05c8*/ 	.word	0x00000004
        /*05cc*/ 	.word	0x0001c060
        /*05d0*/ 	.short	0x010a
        /*05d2*/ 	.byte	0x3f
	.zero		1


	//   ....[64]....
        /*05d4*/ 	.word	0x0000c1c0
        /*05d8*/ 	.word	0x00000002
        /*05dc*/ 	.word	0x0001c028
        /*05e0*/ 	.short	0x010a
        /*05e2*/ 	.byte	0x3f
	.zero		1


	//   ....[65]....
        /*05e4*/ 	.word	0x0000c210
        /*05e8*/ 	.word	0x00000005
        /*05ec*/ 	.word	0x0001c060
        /*05f0*/ 	.short	0x010a
        /*05f2*/ 	.byte	0x3f
	.zero		1


	//   ....[66]....
        /*05f4*/ 	.word	0x0000c260
        /*05f8*/ 	.word	0x00000004
        /*05fc*/ 	.word	0x0001c028
        /*0600*/ 	.short	0x010a
        /*0602*/ 	.byte	0x3f
	.zero		1


	//   ....[67]....
        /*0604*/ 	.word	0x0000c2b0
        /*0608*/ 	.word	0x00000006
        /*060c*/ 	.word	0x0001c028
        /*0610*/ 	.short	0x010a
        /*0612*/ 	.byte	0x3f
	.zero		1


	//   ....[68]....
        /*0614*/ 	.word	0x0000c300
        /*0618*/ 	.word	0x00000006
        /*061c*/ 	.word	0x0001c028
        /*0620*/ 	.short	0x010a
        /*0622*/ 	.byte	0x3f
	.zero		1


	//----- nvinfo : EIATTR_NUM_MBARRIERS
	.align		4
.L_38:
        /*0624*/ 	.byte	0x03, 0x38
        /*0626*/ 	.short	0x001e


	//----- nvinfo : EIATTR_EXIT_INSTR_OFFSETS
	.align		4
        /*0628*/ 	.byte	0x04, 0x1c
        /*062a*/ 	.short	(.L_40 - .L_39)


	//   ....[0]....
.L_39:
        /*062c*/ 	.word	0x000009f0


	//   ....[1]....
        /*0630*/ 	.word	0x0000ac30


	//   ....[2]....
        /*0634*/ 	.word	0x0000ac70


	//   ....[3]....
        /*0638*/ 	.word	0x0000b7b0


	//   ....[4]....
        /*063c*/ 	.word	0x0000be00


	//----- nvinfo : EIATTR_MAX_THREADS
	.align		4
.L_40:
        /*0640*/ 	.byte	0x04, 0x05
        /*0642*/ 	.short	(.L_42 - .L_41)
.L_41:
        /*0644*/ 	.word	0x00000180
        /*0648*/ 	.word	0x00000001
        /*064c*/ 	.word	0x00000001


	//----- nvinfo : EIATTR_CRS_STACK_SIZE
	.align		4
.L_42:
        /*0650*/ 	.byte	0x04, 0x1e
        /*0652*/ 	.short	(.L_44 - .L_43)
.L_43:
        /*0654*/ 	.word	0x00000000


	//----- nvinfo : EIATTR_CBANK_PARAM_SIZE
	.align		4
.L_44:
        /*0658*/ 	.byte	0x03, 0x19
        /*065a*/ 	.short	0x0870


	//----- nvinfo : EIATTR_PARAM_CBANK
	.align		4
        /*065c*/ 	.byte	0x04, 0x0a
        /*065e*/ 	.short	(.L_46 - .L_45)
	.align		4
.L_45:
        /*0660*/ 	.word	index@(.nv.constant0._ZN7cutlass13device_kernelINS_4fmha6kernel28FmhaKernelTmaWarpSpecializedINS1_10collective30FmhaMainloopTmaWarpSpecializedINS_12float_e4m3_tEffN4cute5tupleIJNS7_1CILi128EEENS9_ILi64EEENS9_ILi256EEEEEENS8_IJiNS9_ILi1EEENS8_IJiiEEEEEESG_NS8_IJSE_iSF_EEENS4_14ResidualFusionEJEEENS4_15FmhaFwdEpilogueIS6_fNS8_IJSB_SC_SB_EEEEENS2_23IndividualTileSchedulerEJEEEEEvNT_6ParamsE)
        /*0664*/ 	.short	0x0210
        /*0666*/ 	.short	0x0870


	//----- nvinfo : EIATTR_SW_WAR
	.align		4
.L_46:
        /*0668*/ 	.byte	0x04, 0x36
        /*066a*/ 	.short	(.L_48 - .L_47)
.L_47:
        /*066c*/ 	.word	0x00000008
.L_48:


//--------------------- .nv.callgraph             --------------------------
	.section	.nv.callgraph,"",@"SHT_CUDA_CALLGRAPH"
	.align	4
	.sectionentsize	8
	.align		4
        /*0000*/ 	.word	0x00000000
	.align		4
        /*0004*/ 	.word	0xffffffff
	.align		4
        /*0008*/ 	.word	index@(_ZN7cutlass13device_kernelINS_4fmha6kernel28FmhaKernelTmaWarpSpecializedINS1_10collective30FmhaMainloopTmaWarpSpecializedINS_12float_e4m3_tEffN4cute5tupleIJNS7_1CILi128EEENS9_ILi64EEENS9_ILi256EEEEEENS8_IJiNS9_ILi1EEENS8_IJiiEEEEEESG_NS8_IJSE_iSF_EEENS4_14ResidualFusionEJEEENS4_15FmhaFwdEpilogueIS6_fNS8_IJSB_SC_SB_EEEEENS2_23IndividualTileSchedulerEJEEEEEvNT_6ParamsE)
	.align		4
        /*000c*/ 	.word	index@(__assertfail)
	.align		4
        /*0010*/ 	.word	0x00000000
	.align		4
        /*0014*/ 	.word	0xfffffffe
	.align		4
        /*0018*/ 	.word	0x00000000
	.align		4
        /*001c*/ 	.word	0xfffffffd
	.align		4
        /*0020*/ 	.word	0x00000000
	.align		4
        /*0024*/ 	.word	0xfffffffc


//--------------------- .nv.constant4             --------------------------
	.section	.nv.constant4,"a",@progbits
	.align	8
	.align		8
.nv.constant4:
        /*0000*/ 	.dword	__assertfail
	.align		8
        /*0008*/ 	.dword	__unnamed_1
	.align		8
        /*0010*/ 	.dword	__unnamed_2
	.align		8
        /*0018*/ 	.dword	_ZN39_INTERNAL_cbd29d8c_4_k_cu_48f5323b_33654cuda3std3__45__cpo5beginE
	.align		8
        /*0020*/ 	.dword	_ZN39_INTERNAL_cbd29d8c_4_k_cu_48f5323b_33654cuda3std3__45__cpo3endE
	.align		8
        /*0028*/ 	.dword	_ZN39_INTERNAL_cbd29d8c_4_k_cu_48f5323b_33654cuda3std3__45__cpo6cbeginE
	.align		8
        /*0030*/ 	.dword	_ZN39_INTERNAL_cbd29d8c_4_k_cu_48f5323b_33654cuda3std3__45__cpo4cendE
	.align		8
        /*0038*/ 	.dword	_ZN39_INTERNAL_cbd29d8c_4_k_cu_48f5323b_33654cuda3std3__441_GLOBAL__N__cbd29d8c_4_k_cu_48f5323b_33656ignoreE
	.align		8
        /*0040*/ 	.dword	_ZN39_INTERNAL_cbd29d8c_4_k_cu_48f5323b_33654cuda3std3__419piecewise_constructE
	.align		8
        /*0048*/ 	.dword	_ZN39_INTERNAL_cbd29d8c_4_k_cu_48f5323b_33654cuda3std3__48in_placeE
	.align		8
        /*0050*/ 	.dword	_ZN39_INTERNAL_cbd29d8c_4_k_cu_48f5323b_33654cuda3std6ranges3__45__cpo4swapE
	.align		8
        /*0058*/ 	.dword	_ZN39_INTERNAL_cbd29d8c_4_k_cu_48f5323b_33654cuda3std6ranges3__45__cpo9iter_moveE
	.align		8
        /*0060*/ 	.dword	_ZN39_INTERNAL_cbd29d8c_4_k_cu_48f5323b_33654cute7productE
	.align		8
        /*0068*/ 	.dword	_ZN39_INTERNAL_cbd29d8c_4_k_cu_48f5323b_33654cute1_E
	.align		8
        /*0070*/ 	.dword	$str$24
	.align		8
        /*0078*/ 	.dword	$str$25


//--------------------- .text._ZN7cutlass13device_kernelINS_4fmha6kernel28FmhaKernelTmaWarpSpecializedINS1_10collective30FmhaMainloopTmaWarpSpecializedINS_12float_e4m3_tEffN4cute5tupleIJNS7_1CILi128EEENS9_ILi64EEENS9_ILi256EEEEEENS8_IJiNS9_ILi1EEENS8_IJiiEEEEEESG_NS8_IJSE_iSF_EEENS4_14ResidualFusionEJEEENS4_15FmhaFwdEpilogueIS6_fNS8_IJSB_SC_SB_EEEEENS2_23IndividualTileSchedulerEJEEEEEvNT_6ParamsE --------------------------
	.section	.text._ZN7cutlass13device_kernelINS_4fmha6kernel28FmhaKernelTmaWarpSpecializedINS1_10collective30FmhaMainloopTmaWarpSpecializedINS_12float_e4m3_tEffN4cute5tupleIJNS7_1CILi128EEENS9_ILi64EEENS9_ILi256EEEEEENS8_IJiNS9_ILi1EEENS8_IJiiEEEEEESG_NS8_IJSE_iSF_EEENS4_14ResidualFusionEJEEENS4_15FmhaFwdEpilogueIS6_fNS8_IJSB_SC_SB_EEEEENS2_23IndividualTileSchedulerEJEEEEEvNT_6ParamsE,"ax",@progbits
	.align	128
.text._ZN7cutlass13device_kernelINS_4fmha6kernel28FmhaKernelTmaWarpSpecializedINS1_10collective30FmhaMainloopTmaWarpSpecializedINS_12float_e4m3_tEffN4cute5tupleIJNS7_1CILi128EEENS9_ILi64EEENS9_ILi256EEEEEENS8_IJiNS9_ILi1EEENS8_IJiiEEEEEESG_NS8_IJSE_iSF_EEENS4_14ResidualFusionEJEEENS4_15FmhaFwdEpilogueIS6_fNS8_IJSB_SC_SB_EEEEENS2_23IndividualTileSchedulerEJEEEEEvNT_6ParamsE:
        .type           _ZN7cutlass13device_kernelINS_4fmha6kernel28FmhaKernelTmaWarpSpecializedINS1_10collective30FmhaMainloopTmaWarpSpecializedINS_12float_e4m3_tEffN4cute5tupleIJNS7_1CILi128EEENS9_ILi64EEENS9_ILi256EEEEEENS8_IJiNS9_ILi1EEENS8_IJiiEEEEEESG_NS8_IJSE_iSF_EEENS4_14ResidualFusionEJEEENS4_15FmhaFwdEpilogueIS6_fNS8_IJSB_SC_SB_EEEEENS2_23IndividualTileSchedulerEJEEEEEvNT_6ParamsE,@function
        .size           _ZN7cutlass13device_kernelINS_4fmha6kernel28FmhaKernelTmaWarpSpecializedINS1_10collective30FmhaMainloopTmaWarpSpecializedINS_12float_e4m3_tEffN4cute5tupleIJNS7_1CILi128EEENS9_ILi64EEENS9_ILi256EEEEEENS8_IJiNS9_ILi1EEENS8_IJiiEEEEEESG_NS8_IJSE_iSF_EEENS4_14ResidualFusionEJEEENS4_15FmhaFwdEpilogueIS6_fNS8_IJSB_SC_SB_EEEEENS2_23IndividualTileSchedulerEJEEEEEvNT_6ParamsE,(.L_x_124 - _ZN7cutlass13device_kernelINS_4fmha6kernel28FmhaKernelTmaWarpSpecializedINS1_10collective30FmhaMainloopTmaWarpSpecializedINS_12float_e4m3_tEffN4cute5tupleIJNS7_1CILi128EEENS9_ILi64EEENS9_ILi256EEEEEENS8_IJiNS9_ILi1EEENS8_IJiiEEEEEESG_NS8_IJSE_iSF_EEENS4_14ResidualFusionEJEEENS4_15FmhaFwdEpilogueIS6_fNS8_IJSB_SC_SB_EEEEENS2_23IndividualTileSchedulerEJEEEEEvNT_6ParamsE)
        .other          _ZN7cutlass13device_kernelINS_4fmha6kernel28FmhaKernelTmaWarpSpecializedINS1_10collective30FmhaMainloopTmaWarpSpecializedINS_12float_e4m3_tEffN4cute5tupleIJNS7_1CILi128EEENS9_ILi64EEENS9_ILi256EEEEEENS8_IJiNS9_ILi1EEENS8_IJiiEEEEEESG_NS8_IJSE_iSF_EEENS4_14ResidualFusionEJEEENS4_15FmhaFwdEpilogueIS6_fNS8_IJSB_SC_SB_EEEEENS2_23IndividualTileSchedulerEJEEEEEvNT_6ParamsE,@"STO_CUDA_ENTRY STV_DEFAULT"
_ZN7cutlass13device_kernelINS_4fmha6kernel28FmhaKernelTmaWarpSpecializedINS1_10collective30FmhaMainloopTmaWarpSpecializedINS_12float_e4m3_tEffN4cute5tupleIJNS7_1CILi128EEENS9_ILi64EEENS9_ILi256EEEEEENS8_IJiNS9_ILi1EEENS8_IJiiEEEEEESG_NS8_IJSE_iSF_EEENS4_14ResidualFusionEJEEENS4_15FmhaFwdEpilogueIS6_fNS8_IJSB_SC_SB_EEEEENS2_23IndividualTileSchedulerEJEEEEEvNT_6ParamsE:
[----:B------:R-:W1:Y:S01]  /*0000*/  LDC R1, c[0x0][0x28] ;  /* 0x00000a00ff017b82 */ /* 0x000e620000000800 */
[----:B------:R-:W2:Y:S01]  /*0010*/  S2R R0, SR_TID.X ;  /* 0x0000000000007919 */ /* 0x000ea20000002100 */
[----:B------:R-:W-:Y:S01]  /*0020*/  ELECT P1, URZ, PT ;  /* 0x00000000003f782f */ /* 0x000fe20003820000 */
[----:B------:R-:W-:Y:S01]  /*0030*/  BSSY B0, `(.L_x_0) ;  /* 0x0000017000007945 */ /* 0x000fe20003800000 */
[----:B--2---:R-:W-:-:S05]  /*0040*/  SHF.R.U32.HI R2, RZ, 0x5, R0 ;  /* 0x00000005ff027819 */ /* 0x004fca0000011600 */
[----:B------:R-:W2:Y:S02]  /*0050*/  SHFL.IDX PT, R3, R2, RZ, 0x1f ;  /* 0x00001fff02037589 */ /* 0x000ea400000e0000 */
[----:B--2---:R-:W-:Y:S02]  /*0060*/  R2UR UR4, R3 ;  /* 0x00000000030472ca */ /* 0x004fe400000e0000 */
[----:B------:R-:W-:-:S06]  /*0070*/  SHF.R.U32.HI R3, RZ, 0x7, R0 ;  /* 0x00000007ff037819 */ /* 0x000fcc0000011600 */
[----:B------:R-:W2:Y:S05]  /*0080*/  SHFL.IDX PT, R3, R3, RZ, 0x1f ;  /* 0x00001fff03037589 */ /* 0x000eaa00000e0000 */
[----:B------:R-:W-:Y:S02]  /*0090*/  USHF.R.S32.HI UR5, URZ, 0x1f, UR4 ;  /* 0x0000001f3f057899 */ /* 0x000fe40008011404 */
[----:B------:R-:W-:Y:S02]  /*00a0*/  ISETP.NE.OR P0, PT, RZ, UR4, !P1 ;  /* 0x00000004ff007c0c */ /* 0x000fe4000cf05670 */
[----:B------:R-:W-:-:S04]  /*00b0*/  ULEA.HI UR5, UR5, UR4, URZ, 0x2 ;  /* 0x0000000405057291 */ /* 0x000fc8000f8f103f */
[----:B------:R-:W-:-:S04]  /*00c0*/  ULOP3.LUT UR5, UR5, 0xfffffffc, URZ, 0xc0, !UPT ;  /* 0xfffffffc05057892 */ /* 0x000fc8000f8ec03f */
[----:B------:R-:W-:-:S03]  /*00d0*/  UIADD3 UR5, UR4, -UR5, URZ ;  /* 0x8000000504057290 */ /* 0x000fc6000fffe03f */
[----:B-1----:R-:W-:Y:S09]  /*00e0*/  @P0 BRA `(.L_x_1) ;  /* 0x00000000002c0947 */ /* 0x002ff20003800000 */
[----:B------:R-:W-:Y:S02]  /*00f0*/  ULDC.64 UR6, c[0x0][0x198] ;  /* 0x0000660000067ab9 */ /* 0x000fe40000000a00 */
[----:B------:R-:W-:Y:S02]  /*0100*/  UIADD3 UR8, UP0, UR6, 0xf0, URZ ;  /* 0x000000f006087890 */ /* 0x000fe4000ff1e03f */
[----:B------:R-:W-:Y:S02]  /*0110*/  UIADD3 UR10, UP1, UR6, 0x1f0, URZ ;  /* 0x000001f0060a7890 */ /* 0x000fe4000ff3e03f */
[----:B------:R-:W-:Y:S02]  /*0120*/  UIADD3 UR6, UP2, UR6, 0x2f0, URZ ;  /* 0x000002f006067890 */ /* 0x000fe4000ff5e03f */
[----:B------:R-:W-:Y:S02]  /*0130*/  UIADD3.X UR9, URZ, UR7, URZ, UP0, !UPT ;  /* 0x000000073f097290 */ /* 0x000fe400087fe43f */
[----:B------:R-:W-:-:S02]  /*0140*/  UIADD3.X UR11, URZ, UR7, URZ, UP1, !UPT ;  /* 0x000000073f0b7290 */ /* 0x000fc40008ffe43f */
[----:B------:R-:W-:-:S05]  /*0150*/  UIADD3.X UR7, URZ, UR7, URZ, UP2, !UPT ;  /* 0x000000073f077290 */ /* 0x000fca00097fe43f */
[----:B------:R1:W-:Y:S02]  /*0160*/  UTMACCTL.PF [UR8] ;  /* 0x00000000080079b9 */ /* 0x0003e40008040000 */
[----:B------:R1:W-:Y:S02]  /*0170*/  UTMACCTL.PF [UR10] ;  /* 0x000000000a0079b9 */ /* 0x0003e40008040000 */
[----:B------:R1:W-:Y:S02]  /*0180*/  UTMACCTL.PF [UR6] ;  /* 0x00000000060079b9 */ /* 0x0003e40008040000 */
[----:B-1----:R-:W-:Y:S01]  /*0190*/  NOP ;  /* 0x0000000000007918 */ /* 0x002fe20000000000 */
.L_x_1:
[----:B------:R-:W-:Y:S05]  /*01a0*/  BSYNC B0 ;  /* 0x0000000000007941 */ /* 0x000fea0003800000 */
.L_x_0:
[----:B------:R-:W1:Y:S01]  /*01b0*/  SHFL.IDX PT, R4, R2, RZ, 0x1f ;  /* 0x00001fff02047589 */ /* 0x000e6200000e0000 */
[----:B--2---:R-:W-:Y:S01]  /*01c0*/  R2UR UR36, R3 ;  /* 0x00000000032472ca */ /* 0x004fe200000e0000 */
[----:B------:R-:W-:-:S12]  /*01d0*/  UISETP.NE.AND UP0, UPT, UR5, 0x1, UPT ;  /* 0x000000010500788c */ /* 0x000fd8000bf05270 */
[----:B------:R-:W-:Y:S02]  /*01e0*/  UIADD3 UR7, UR36, -0x1, URZ ;  /* 0xffffffff24077890 */ /* 0x000fe4000fffe03f */
[----:B------:R-:W-:Y:S02]  /*01f0*/  UISETP.EQ.AND UP0, UPT, UR36, URZ, !UP0 ;  /* 0x0000003f2400728c */ /* 0x000fe4000c702270 */
[----:B------:R-:W-:Y:S02]  /*0200*/  UISETP.GE.U32.AND UP1, UPT, UR7, 0x4, UPT ;  /* 0x000000040700788c */ /* 0x000fe4000bf26070 */
[----:B------:R-:W-:Y:S01]  /*0210*/  USEL UR4, URZ, 0x1, !UP0 ;  /* 0x000000013f047887 */ /* 0x000fe2000c000000 */
[----:B-1----:R-:W-:-:S03]  /*0220*/  ISETP.NE.AND P0, PT, R4, RZ, PT ;  /* 0x000000ff0400720c */ /* 0x002fc60003f05270 */
[----:B------:R-:W-:-:S10]  /*0230*/  USEL UR4, UR4, 0x2, UP1 ;  /* 0x0000000204047887 */ /* 0x000fd40008800000 */
[----:B------:R-:W-:Y:S05]  /*0240*/  @P0 BRA `(.L_x_2) ;  /* 0x0000000000480947 */ /* 0x000fea0003800000 */
[----:B------:R-:W1:Y:S01]  /*0250*/  S2UR UR8, SR_CgaCtaId ;  /* 0x00000000000879c3 */ /* 0x000e620000008800 */
[----:B------:R-:W-:Y:S01]  /*0260*/  UMOV UR6, 0x400 ;  /* 0x0000040000067882 */ /* 0x000fe20000000000 */
[----:B------:R-:W-:Y:S01]  /*0270*/  UMOV UR9, 0x1 ;  /* 0x0000000100097882 */ /* 0x000fe20000000000 */
[----:B------:R-:W-:Y:S01]  /*0280*/  UMOV UR10, 0x80 ;  /* 0x00000080000a7882 */ /* 0x000fe20000000000 */
[----:B------:R-:W-:Y:S01]  /*0290*/  ELECT P0, URZ, PT ;  /* 0x00000000003f782f */ /* 0x000fe20003800000 */
[----:B------:R-:W-:-:S04]  /*02a0*/  UIADD3 UR10, -UR10, 0x100000, URZ ;  /* 0x001000000a0a7890 */ /* 0x000fc8000fffe13f */
[----:B------:R-:W-:Y:S02]  /*02b0*/  USHF.L.U32 UR11, UR10, 0xb, URZ ;  /* 0x0000000b0a0b7899 */ /* 0x000fe4000800063f */
[----:B------:R-:W-:Y:S02]  /*02c0*/  USHF.L.U32 UR10, UR10, 0x1, URZ ;  /* 0x000000010a0a7899 */ /* 0x000fe4000800063f */
[----:B-1----:R-:W-:Y:S02]  /*02d0*/  ULEA UR6, UR8, UR6, 0x18 ;  /* 0x0000000608067291 */ /* 0x002fe4000f8ec03f */
[----:B------:R-:W-:-:S04]  /*02e0*/  UIADD3 UR8, -UR9, 0x100000, URZ ;  /* 0x0010000009087890 */ /* 0x000fc8000fffe13f */
[----:B------:R-:W-:Y:S02]  /*02f0*/  USHF.L.U32 UR9, UR8, 0xb, URZ ;  /* 0x0000000b08097899 */ /* 0x000fe4000800063f */
[----:B------:R-:W-:Y:S01]  /*0300*/  USHF.L.U32 UR8, UR8, 0x1, URZ ;  /* 0x0000000108087899 */ /* 0x000fe2000800063f */
[----:B------:R-:W1:Y:S11]  /*0310*/  FENCE.VIEW.ASYNC.S ;  /* 0x00000000000073c6 */ /* 0x000e760000000000 */
[----:B-1----:R1:W2:Y:S01]  /*0320*/  SYNCS.EXCH.64 URZ, [UR6+0x1c050], UR8 ;  /* 0x01c05008063f75b2 */ /* 0x0022a20008000100 */
[----:B------:R1:W3:Y:S01]  /*0330*/  SYNCS.EXCH.64 URZ, [UR6+0x1c060], UR10 ;  /* 0x01c0600a063f75b2 */ /* 0x0002e20008000100 */
[----:B------:R1:W4:Y:S01]  /*0340*/  SYNCS.EXCH.64 URZ, [UR6+0x1c058], UR8 ;  /* 0x01c05808063f75b2 */ /* 0x0003220008000100 */
[----:B------:R1:W1:Y:S01]  /*0350*/  SYNCS.EXCH.64 URZ, [UR6+0x1c068], UR10 ;  /* 0x01c0680a063f75b2 */ /* 0x0002620008000100 */
[----:B------:R-:W-:Y:S01]  /*0360*/  NOP ;  /* 0x0000000000007918 */ /* 0x000fe20000000000 */
.L_x_2:
[----:B------:R-:W5:Y:S01]  /*0370*/  SHFL.IDX PT, R3, R2, RZ, 0x1f ;  /* 0x00001fff02037589 */ /* 0x000f6200000e0000 */
[----:B------:R-:W-:Y:S01]  /*0380*/  NOP ;  /* 0x0000000000007918 */ /* 0x000fe20000000000 */
[----:B-----5:R-:W-:-:S13]  /*0390*/  ISETP.NE.AND P0, PT, R3, RZ, PT ;  /* 0x000000ff0300720c */ /* 0x020fda0003f05270 */
[----:B------:R-:W-:Y:S05]  /*03a0*/  @P0 BRA `(.L_x_3) ;  /* 0x0000000000600947 */ /* 0x000fea0003800000 */
[----:B-1----:R-:W1:Y:S01]  /*03b0*/  S2UR UR8, SR_CgaCtaId ;  /* 0x00000000000879c3 */ /* 0x002e620000008800 */
[----:B------:R-:W-:Y:S01]  /*03c0*/  UMOV UR6, 0x400 ;  /* 0x0000040000067882 */ /* 0x000fe20000000000 */
[----:B------:R-:W-:Y:S01]  /*03d0*/  UMOV UR10, 0x1 ;  /* 0x00000001000a7882 */ /* 0x000fe20000000000 */
[----:B------:R-:W-:Y:S01]  /*03e0*/  UMOV UR9, 0x100 ;  /* 0x0000010000097882 */ /* 0x000fe20000000000 */
[----:B------:R-:W-:-:S04]  /*03f0*/  UIADD3 UR10, -UR10, 0x100000, URZ ;  /* 0x001000000a0a7890 */ /* 0x000fc8000fffe13f */
[----:B------:R-:W-:Y:S02]  /*0400*/  USHF.L.U32 UR11, UR10, 0xb, URZ ;  /* 0x0000000b0a0b7899 */ /* 0x000fe4000800063f */
[----:B------:R-:W-:Y:S01]  /*0410*/  USHF.L.U32 UR10, UR10, 0x1, URZ ;  /* 0x000000010a0a7899 */ /* 0x000fe2000800063f */
[----:B------:R-:W-:Y:S01]  /*0420*/  ELECT P0, URZ, PT ;  /* 0x00000000003f782f */ /* 0x000fe20003800000 */
[----:B-1----:R-:W-:Y:S02]  /*0430*/  ULEA UR6, UR8, UR6, 0x18 ;  /* 0x0000000608067291 */ /* 0x002fe4000f8ec03f */
[----:B------:R-:W-:-:S04]  /*0440*/  UIADD3 UR8, -UR9, 0x100000, URZ ;  /* 0x0010000009087890 */ /* 0x000fc8000fffe13f */
[----:B------:R-:W-:Y:S02]  /*0450*/  USHF.L.U32 UR9, UR8, 0xb, URZ ;  /* 0x0000000b08097899 */ /* 0x000fe4000800063f */
[----:B------:R-:W-:Y:S01]  /*0460*/  USHF.L.U32 UR8, UR8, 0x1, URZ ;  /* 0x0000000108087899 */ /* 0x000fe2000800063f */
[----:B------:R-:W1:Y:S03]  /*0470*/  FENCE.VIEW.ASYNC.S ;  /* 0x00000000000073c6 */ /* 0x000e660000000000 */
[----:B-1----:R1:W1:Y:S08]  /*0480*/  SYNCS.EXCH.64 URZ, [UR6+0x1c000], UR10 ;  /* 0x01c0000a063f75b2 */ /* 0x0022700008000100 */
[----:B------:R1:W1:Y:S01]  /*0490*/  SYNCS.EXCH.64 URZ, [UR6+0x1c028], UR8 ;  /* 0x01c02808063f75b2 */ /* 0x0002620008000100 */
        /* <DEDUP_REMOVED lines=8> */
[----:B------:R-:W-:Y:S01]  /*0520*/  NOP ;  /* 0x0000000000007918 */ /* 0x000fe20000000000 */
.L_x_3:
        /* <DEDUP_REMOVED lines=21> */
[----:B------:R-:W-:Y:S01]  /*0680*/  NOP ;  /* 0x0000000000007918 */ /* 0x000fe20000000000 */
.L_x_4:
[----:B------:R-:W5:Y:S01]  /*0690*/  SHFL.IDX PT, R3, R2, RZ, 0x1f ;  /* 0x00001fff02037589 */ /* 0x000f6200000e0000 */
[----:B------:R-:W-:Y:S01]  /*06a0*/  ELECT P0, URZ, PT ;  /* 0x00000000003f782f */ /* 0x000fe20003800000 */
[----:B------:R-:W-:Y:S01]  /*06b0*/  NOP ;  /* 0x0000000000007918 */ /* 0x000fe20000000000 */
[----:B-1----:R-:W-:Y:S02]  /*06c0*/  UMOV UR8, 0x80 ;  /* 0x0000008000087882 */ /* 0x002fe40000000000 */
[C---:B-----5:R-:W-:Y:S02]  /*06d0*/  ISETP.NE.OR P0, PT, R3.reuse, RZ, !P0 ;  /* 0x000000ff0300720c */ /* 0x060fe40004705670 */
[----:B------:R-:W-:-:S11]  /*06e0*/  ISETP.NE.AND P2, PT, R3, RZ, PT ;  /* 0x000000ff0300720c */ /* 0x000fd60003f45270 */
[----:B------:R-:W-:Y:S01]  /*06f0*/  VOTEU.ALL UP0, P0 ;  /* 0x00000000003f7886 */ /* 0x000fe20000000000 */
[----:B------:R-:W-:Y:S01]  /*0700*/  VOTEU.ALL UP2, P0 ;  /* 0x00000000003f7886 */ /* 0x000fe20000040000 */
[----:B------:R-:W-:Y:S01]  /*0710*/  VOTEU.ALL UP3, P0 ;  /* 0x00000000003f7886 */ /* 0x000fe20000060000 */
[----:B------:R-:W-:Y:S02]  /*0720*/  VOTEU.ALL UP4, P0 ;  /* 0x00000000003f7886 */ /* 0x000fe40000080000 */
[----:B------:R-:W1:Y:S01]  /*0730*/  @!UP0 S2UR UR10, SR_CgaCtaId ;  /* 0x00000000000a89c3 */ /* 0x000e620000008800 */
[----:B------:R-:W-:Y:S01]  /*0740*/  @!UP0 UMOV UR6, 0x400 ;  /* 0x0000040000068882 */ /* 0x000fe20000000000 */
[----:B------:R-:W-:-:S04]  /*0750*/  @!UP0 UIADD3 UR8, -UR8, 0x100000, URZ ;  /* 0x0010000008088890 */ /* 0x000fc8000fffe13f */
[----:B------:R-:W-:Y:S02]  /*0760*/  @!UP0 USHF.L.U32 UR9, UR8, 0xb, URZ ;  /* 0x0000000b08098899 */ /* 0x000fe4000800063f */
[----:B------:R-:W-:Y:S02]  /*0770*/  @!UP0 USHF.L.U32 UR8, UR8, 0x1, URZ ;  /* 0x0000000108088899 */ /* 0x000fe4000800063f */
[----:B-1----:R-:W-:Y:S01]  /*0780*/  @!UP0 ULEA UR6, UR10, UR6, 0x18 ;  /* 0x000000060a068291 */ /* 0x002fe2000f8ec03f */
[----:B------:R-:W-:Y:S01]  /*0790*/  VOTEU.ALL UP0, P0 ;  /* 0x00000000003f7886 */ /* 0x000fe20000000000 */
[----:B------:R-:W1:Y:S10]  /*07a0*/  FENCE.VIEW.ASYNC.S ;  /* 0x00000000000073c6 */ /* 0x000e740000000000 */
[----:B-1----:R1:W1:Y:S01]  /*07b0*/  @!UP0 SYNCS.EXCH.64 URZ, [UR6+0x1c090], UR8 ;  /* 0x01c09008063f85b2 */ /* 0x0022620008000100 */
[----:B------:R1:W1:Y:S01]  /*07c0*/  @!UP2 SYNCS.EXCH.64 URZ, [UR6+0x1c098], UR8 ;  /* 0x01c09808063fa5b2 */ /* 0x0002620008000100 */
[----:B------:R1:W1:Y:S01]  /*07d0*/  @!UP3 SYNCS.EXCH.64 URZ, [UR6+0x1c0a0], UR8 ;  /* 0x01c0a008063fb5b2 */ /* 0x0002620008000100 */
[----:B------:R1:W1:Y:S01]  /*07e0*/  @!UP4 SYNCS.EXCH.64 URZ, [UR6+0x1c0a8], UR8 ;  /* 0x01c0a808063fc5b2 */ /* 0x0002620008000100 */
[----:B------:R-:W-:Y:S01]  /*07f0*/  NOP ;  /* 0x0000000000007918 */ /* 0x000fe20000000000 */
[----:B------:R-:W-:Y:S05]  /*0800*/  @P2 BRA `(.L_x_5) ;  /* 0x0000000000582947 */ /* 0x000fea0003800000 */
[----:B-1----:R-:W1:Y:S01]  /*0810*/  S2UR UR8, SR_CgaCtaId ;  /* 0x00000000000879c3 */ /* 0x002e620000008800 */
        /* <DEDUP_REMOVED lines=12> */
[----:B-1----:R1:W1:Y:S01]  /*08e0*/  SYNCS.EXCH.64 URZ, [UR6+0x1c0c0], UR8 ;  /* 0x01c0c008063f75b2 */ /* 0x0022620008000100 */
        /* <DEDUP_REMOVED lines=8> */
.L_x_5:
[----:B------:R-:W-:Y:S01]  /*0970*/  ISETP.NE.AND P0, PT, RZ, UR36, PT ;  /* 0x00000024ff007c0c */ /* 0x000fe2000bf05270 */
[----:B------:R-:W-:Y:S01]  /*0980*/  NOP ;  /* 0x0000000000007918 */ /* 0x000fe20000000000 */
[----:B------:R-:W-:Y:S01]  /*0990*/  MOV R2, UR5 ;  /* 0x0000000500027c02 */ /* 0x000fe20008000f00 */
[----:B-1234-:R-:W-:Y:S03]  /*09a0*/  BAR.SYNC.DEFER_BLOCKING 0x0 ;  /* 0x0000000000007b1d */ /* 0x01efe60000010000 */
[----:B------:R-:W-:-:S07]  /*09b0*/  ISETP.EQ.AND P2, PT, R2, 0x1, P1 ;  /* 0x000000010200780c */ /* 0x000fce0000f42270 */
[----:B------:R-:W-:Y:S06]  /*09c0*/  @!P0 BRA `(.L_x_6) ;  /* 0x000000a0009c8947 */ /* 0x000fec0003800000 */
[----:B------:R-:W-:-:S06]  /*09d0*/  UISETP.GT.U32.AND UP0, UPT, UR7, 0x3, UPT ;  /* 0x000000030700788c */ /* 0x000fcc000bf04070 */
[----:B------:R-:W-:-:S13]  /*09e0*/  PLOP3.LUT P0, PT, PT, PT, UP0, 0x80, 0x0 ;  /* 0x000000000000781c */ /* 0x000fda0003f0f008 */
[----:B------:R-:W-:Y:S05]  /*09f0*/  @P0 EXIT ;  /* 0x000000000000094d */ /* 0x000fea0003800000 */
.L_x_7:
[----:B------:R-:W-:-:S08]  /*0a00*/  NOP ;  /* 0x0000000000007918 */ /* 0x000fd00000000000 */
[----:B------:R-:W1:Y:S02]  /*0a10*/  USETMAXREG.TRY_ALLOC.CTAPOOL UP0, 0xf0 ;  /* 0x000000f0000079c8 */ /* 0x000e640008000600 */
[----:B-1----:R-:W-:-:S13]  /*0a20*/  PLOP3.LUT P0, PT, PT, PT, UP0, 0x80, 0x0 ;  /* 0x000000000000781c */ /* 0x002fda0003f0f008 */
[----:B------:R-:W-:Y:S05]  /*0a30*/  @!P0 BRA `(.L_x_7) ;  /* 0xfffffffc00f08947 */ /* 0x000fea000383ffff */
[----:B------:R-:W-:Y:S01]  /*0a40*/  UISETP.NE.AND UP0, UPT, UR36, 0x1, UPT ;  /* 0x000000012400788c */ /* 0x000fe2000bf05270 */
[----:B------:R-:W1:Y:S01]  /*0a50*/  S2UR UR44, SR_CTAID.X ;  /* 0x00000000002c79c3 */ /* 0x000e620000002500 */
[----:B------:R-:W-:Y:S01]  /*0a60*/  UMOV UR5, URZ ;  /* 0x0000003f00057c82 */ /* 0x000fe20008000000 */
[----:B------:R-:W-:-:S03]  /*0a70*/  UMOV UR6, URZ ;  /* 0x0000003f00067c82 */ /* 0x000fc60008000000 */
[----:B------:R-:W-:-:S13]  /*0a80*/  PLOP3.LUT P0, PT, PT, PT, UP0, 0x80, 0x0 ;  /* 0x000000000000781c */ /* 0x000fda0003f0f008 */
[----:B------:R-:W-:Y:S05]  /*0a90*/  @!P0 BRA `(.L_x_8) ;  /* 0x00000000003c8947 */ /* 0x000fea0003800000 */
[----:B------:R-:W-:Y:S01]  /*0aa0*/  UISETP.NE.AND UP0, UPT, UR36, 0x2, UPT ;  /* 0x000000022400788c */ /* 0x000fe2000bf05270 */
[----:B------:R-:W-:-:S05]  /*0ab0*/  UMOV UR6, 0x1 ;  /* 0x0000000100067882 */ /* 0x000fca0000000000 */
[----:B------:R-:W-:-:S13]  /*0ac0*/  PLOP3.LUT P1, PT, PT, PT, UP0, 0x80, 0x0 ;  /* 0x000000000000781c */ /* 0x000fda0003f2f008 */
[----:B------:R-:W-:Y:S05]  /*0ad0*/  @!P1 BRA `(.L_x_8) ;  /* 0x00000000002c9947 */ /* 0x000fea0003800000 */
[----:B------:R-:W-:-:S06]  /*0ae0*/  UISETP.NE.AND UP0, UPT, UR36, 0x3, UPT ;  /* 0x000000032400788c */ /* 0x000fcc000bf05270 */
[----:B------:R-:W-:-:S13]  /*0af0*/  PLOP3.LUT P1, PT, PT, PT, UP0, 0x80, 0x0 ;  /* 0x000000000000781c */ /* 0x000fda0003f2f008 */
[----:B------:R-:W-:Y:S05]  /*0b00*/  @!P1 BRA `(.L_x_9) ;  /* 0x0000000000189947 */ /* 0x000fea0003800000 */
[----:B------:R-:W-:-:S11]  /*0b10*/  UISETP.NE.AND UP0, UPT, UR36, 0x4, UPT ;  /* 0x000000042400788c */ /* 0x000fd6000bf05270 */
[----:B------:R-:W-:Y:S01]  /*0b20*/  @!UP0 UMOV UR5, 0x1 ;  /* 0x0000000100058882 */ /* 0x000fe20000000000 */
[----:B------:R-:W-:Y:S01]  /*0b30*/  @!UP0 UMOV UR6, 0x1 ;  /* 0x0000000100068882 */ /* 0x000fe20000000000 */
[----:B------:R-:W-:Y:S01]  /*0b40*/  @UP0 UMOV UR5, URZ ;  /* 0x0000003f00050c82 */ /* 0x000fe20008000000 */
[----:B------:R-:W-:Y:S01]  /*0b50*/  @UP0 UMOV UR6, URZ ;  /* 0x0000003f00060c82 */ /* 0x000fe20008000000 */
[----:B------:R-:W-:Y:S05]  /*0b60*/  BRA `(.L_x_8) ;  /* 0x0000000000087947 */ /* 0x000fea0003800000 */
.L_x_9:
[----:B------:R-:W-:Y:S01]  /*0b70*/  UMOV UR5, 0x1 ;  /* 0x0000000100057882 */ /* 0x000fe20000000000 */
[----:B------:R-:W-:-:S05]  /*0b80*/  UMOV UR6, URZ ;  /* 0x0000003f00067c82 */ /* 0x000fca0008000000 */
.L_x_8:
[----:B------:R-:W-:Y:S05]  /*0b90*/  @!P0 BRA `(.L_x_10) ;  /* 0x00000000003c8947 */ /* 0x000fea0003800000 */
[----:B------:R-:W-:-:S06]  /*0ba0*/  UISETP.NE.AND UP0, UPT, UR36, 0x2, UPT ;  /* 0x000000022400788c */ /* 0x000fcc000bf05270 */
[----:B------:R-:W-:-:S13]  /*0bb0*/  PLOP3.LUT P0, PT, PT, PT, UP0, 0x80, 0x0 ;  /* 0x000000000000781c */ /* 0x000fda0003f0f008 */
[----:B------:R-:W-:Y:S05]  /*0bc0*/  @!P0 BRA `(.L_x_11) ;  /* 0x0000000000288947 */ /* 0x000fea0003800000 */
[----:B------:R-:W-:-:S06]  /*0bd0*/  UISETP.NE.AND UP0, UPT, UR36, 0x3, UPT ;  /* 0x000000032400788c */ /* 0x000fcc000bf05270 */
[----:B------:R-:W-:-:S13]  /*0be0*/  PLOP3.LUT P0, PT, PT, PT, UP0, 0x80, 0x0 ;  /* 0x000000000000781c */ /* 0x000fda0003f0f008 */
[----:B------:R-:W-:Y:S05]  /*0bf0*/  @!P0 BRA `(.L_x_12) ;  /* 0x0000000000148947 */ /* 0x000fea0003800000 */
[----:B------:R-:W-:-:S06]  /*0c00*/  UISETP.NE.AND UP0, UPT, UR36, 0x4, UPT ;  /* 0x000000042400788c */ /* 0x000fcc000bf05270 */
[----:B------:R-:W-:-:S13]  /*0c10*/  PLOP3.LUT P0, PT, PT, PT, UP0, 0x80, 0x0 ;  /* 0x000000000000781c */ /* 0x000fda0003f0f008 */
[----:B------:R-:W-:Y:S05]  /*0c20*/  @P0 BRA `(.L_x_13) ;  /* 0x00000000001c0947 */ /* 0x000fea0003800000 */
[----:B-1----:R-:W-:Y:S01]  /*0c30*/  ULEA UR44, UR44, 0x3, 0x1 ;  /* 0x000000032c2c7891 */ /* 0x002fe2000f8e083f */
[----:B------:R-:W-:Y:S11]  /*0c40*/  BRA `(.L_x_13) ;  /* 0x0000000000147947 */ /* 0x000ff60003800000 */
.L_x_12:
[----:B-1----:R-:W-:Y:S01]  /*0c50*/  ULEA UR44, UR44, 0x2, 0x1 ;  /* 0x000000022c2c7891 */ /* 0x002fe2000f8e083f */
[----:B------:R-:W-:Y:S11]  /*0c60*/  BRA `(.L_x_13) ;  /* 0x00000000000c7947 */ /* 0x000ff60003800000 */
.L_x_11:
[----:B-1----:R-:W-:Y:S01]  /*0c70*/  ULEA UR44, UR44, 0x1, 0x1 ;  /* 0x000000012c2c7891 */ /* 0x002fe2000f8e083f */
[----:B------:R-:W-:Y:S11]  /*0c80*/  BRA `(.L_x_13) ;  /* 0x0000000000047947 */ /* 0x000ff60003800000 */
.L_x_10:
[----:B-1----:R-:W-:-:S12]  /*0c90*/  USHF.L.U32 UR44, UR44, 0x1, URZ ;  /* 0x000000012c2c7899 */ /* 0x002fd8000800063f */
.L_x_13:
[----:B------:R-:W-:-:S04]  /*0ca0*/  ULOP3.LUT UR8, UR4, 0x1, URZ, 0xfc, !UPT ;  /* 0x0000000104087892 */ /* 0x000fc8000f8efc3f */
[----:B------:R-:W-:-:S06]  /*0cb0*/  UISETP.NE.AND UP0, UPT, UR8, 0x3, UPT ;  /* 0x000000030800788c */ /* 0x000fcc000bf05270 */
[----:B------:R-:W-:-:S13]  /*0cc0*/  PLOP3.LUT P0, PT, PT, PT, UP0, 0x80, 0x0 ;  /* 0x000000000000781c */ /* 0x000fda0003f0f008 */
[----:B------:R-:W-:Y:S05]  /*0cd0*/  @!P0 BRA `(.L_x_14) ;  /* 0x0000000000048947 */ /* 0x000fea0003800000 */
[----:B-1----:R-:W-:Y:S01]  /*0ce0*/  BPT.TRAP 0x1 ;  /* 0x000000040000795c */ /* 0x002fe20000300000 */
.L_x_14:
[----:B------:R-:W2:Y:S01]  /*0cf0*/  S2UR UR8, SR_CgaCtaId ;  /* 0x00000000000879c3 */ /* 0x000ea20000008800 */
[----:B------:R-:W-:Y:S01]  /*0d00*/  UMOV UR37, 0x400 ;  /* 0x0000040000257882 */ /* 0x000fe20000000000 */
[----:B------:R-:W-:Y:S01]  /*0d10*/  IMAD.U32 R4, RZ, RZ, UR5 ;  /* 0x00000005ff047e24 */ /* 0x000fe2000f8e00ff */
[----:B------:R-:W-:-:S04]  /*0d20*/  SHF.R.S32.HI R3, RZ, 0x1f, R0 ;  /* 0x0000001fff037819 */ /* 0x000fc80000011400 */
[----:B------:R-:W-:Y:S02]  /*0d30*/  SHF.L.U32 R4, R4, 0x1f, RZ ;  /* 0x0000001f04047819 */ /* 0x000fe400000006ff */
[----:B------:R-:W-:-:S04]  /*0d40*/  LEA.HI R3, R3, R0, RZ, 0x7 ;  /* 0x0000000003037211 */ /* 0x000fc800078f38ff */
[----:B------:R-:W-:-:S04]  /*0d50*/  LOP3.LUT R3, R3, 0xffffff80, RZ, 0xc0, !PT ;  /* 0xffffff8003037812 */ /* 0x000fc800078ec0ff */
[----:B------:R-:W-:-:S04]  /*0d60*/  IADD3 R3, -R3, R0, RZ ;  /* 0x0000000003037210 */ /* 0x000fc80007ffe1ff */
[----:B------:R-:W-:Y:S01]  /*0d70*/  SHF.R.S32.HI R2, RZ, 0x1f, R3 ;  /* 0x0000001fff027819 */ /* 0x000fe20000011403 */
[----:B--2---:R-:W-:-:S03]  /*0d80*/  ULEA UR37, UR8, UR37, 0x18 ;  /* 0x0000002508257291 */ /* 0x004fc6000f8ec03f */
[----:B------:R-:W-:Y:S01]  /*0d90*/  LEA.HI R2, R2, R3, RZ, 0x2 ;  /* 0x0000000302027211 */ /* 0x000fe200078f10ff */
[----:B------:R-:W-:-:S03]  /*0da0*/  ULEA UR8, UR6, UR37, 0x3 ;  /* 0x0000002506087291 */ /* 0x000fc6000f8e183f */
[----:B------:R-:W-:-:S05]  /*0db0*/  LOP3.LUT R2, R2, 0x7ffffffc, RZ, 0xc0, !PT ;  /* 0x7ffffffc02027812 */ /* 0x000fca00078ec0ff */
[----:B------:R-:W-:Y:S01]  /*0dc0*/  IMAD.IADD R2, R3, 0x1, -R2 ;  /* 0x0000000103027824 */ /* 0x000fe200078e0a02 */
[----:B------:R-:W2:Y:S02]  /*0dd0*/  SYNCS.PHASECHK.TRANS64.TRYWAIT P1, [UR8+0x1c050], R4 ;  /* 0x01c05004ff0075a7 */ /* 0x000ea40008020148 */
[----:B--2---:R-:W-:Y:S05]  /*0de0*/  @!P1 BRA `(.L_x_15) ;  /* 0x000000b000089947 */ /* 0x004fea0003800000 */
.L_x_106:
[----:B------:R-:W-:Y:S01]  /*0df0*/  SHF.L.U32 R6, R2, 0x1, RZ ;  /* 0x0000000102067819 */ /* 0x000fe200000006ff */
[----:B------:R-:W-:Y:S06]  /*0e00*/  @!P0 BRA `(.L_x_16) ;  /* 0x0000000000048947 */ /* 0x000fec0003800000 */
[----:B-1----:R-:W-:Y:S01]  /*0e10*/  BPT.TRAP 0x1 ;  /* 0x000000040000795c */ /* 0x002fe20000300000 */
.L_x_16:
[----:B------:R-:W-:Y:S01]  /*0e20*/  SHF.L.U32 R12, RZ, 0x1f, RZ ;  /* 0x0000001fff0c7819 */ /* 0x000fe200000006ff */
[----:B------:R-:W-:Y:S01]  /*0e30*/  UIADD3 UR5, UR37, 0x1c090, URZ ;  /* 0x0001c09025057890 */ /* 0x000fe2000fffe03f */
[----:B------:R-:W-:Y:S02]  /*0e40*/  ISETP.NE.AND P2, PT, RZ, UR7, PT ;  /* 0x00000007ff007c0c */ /* 0x000fe4000bf45270 */
[----:B------:R-:W3:Y:S02]  /*0e50*/  SYNCS.PHASECHK.TRANS64.TRYWAIT P1, [UR37+0x1c000], R12 ;  /* 0x01c0000cff0075a7 */ /* 0x000ee40008020165 */
[----:B---3--:R-:W-:Y:S09]  /*0e60*/  @!P1 BRA `(.L_x_17) ;  /* 0x000000b000009947 */ /* 0x008ff20003800000 */
.L_x_107:
[----:B------:R-:W-:Y:S01]  /*0e70*/  ULEA UR39, UR36, UR5, 0x3 ;  /* 0x0000000524277291 */ /* 0x000fe2000f8e183f */
[----:B------:R-:W-:-:S04]  /*0e80*/  SEL R2, RZ, 0x1, P2 ;  /* 0x00000001ff027807 */ /* 0x000fc80001000000 */
[----:B------:R-:W-:-:S04]  /*0e90*/  SHF.L.U32 R2, R2, 0x1f, RZ ;  /* 0x0000001f02027819 */ /* 0x000fc800000006ff */
[----:B------:R-:W3:Y:S02]  /*0ea0*/  SYNCS.PHASECHK.TRANS64.TRYWAIT P1, [UR39+-0x8], R2 ;  /* 0xfffff802ff0075a7 */ /* 0x000ee40008020167 */
[----:B---3--:R-:W-:Y:S05]  /*0eb0*/  @!P1 BRA `(.L_x_18) ;  /* 0x000000b000049947 */ /* 0x008fea0003800000 */
.L_x_108:
[----:B------:R-:W-:Y:S01]  /*0ec0*/  USHF.R.U32.HI UR8, URZ, 0x4, UR37 ;  /* 0x000000043f087899 */ /* 0x000fe20008011625 */
[----:B------:R-:W-:Y:S01]  /*0ed0*/  WARPGROUP.ARRIVE ;  /* 0x00000000000079c5 */ /* 0x000fe20000000000 */
[----:B------:R-:W-:Y:S01]  /*0ee0*/  UIADD3 UR9, UR37, 0x8000, URZ ;  /* 0x0000800025097890 */ /* 0x000fe2000fffe03f */
[----:B------:R-:W3:Y:S01]  /*0ef0*/  LDC R11, c[0x0][0x28c] ;  /* 0x0000a300ff0b7b82 */ /* 0x000ee20000000800 */
[----:B------:R-:W-:Y:S01]  /*0f00*/  ULOP3.LUT UR8, UR8, 0x3fff, URZ, 0xc0, !UPT ;  /* 0x00003fff08087892 */ /* 0x000fe2000f8ec03f */
[C---:B--2---:R-:W-:Y:S01]  /*0f10*/  VIADD R2, R6.reuse, 0x1 ;  /* 0x0000000106027836 */ /* 0x044fe20000000000 */
[----:B------:R-:W-:Y:S01]  /*0f20*/  USHF.R.U32.HI UR9, URZ, 0x4, UR9 ;  /* 0x000000043f097899 */ /* 0x000fe20008011609 */
[C---:B------:R-:W-:Y:S01]  /*0f30*/  IADD3 R4, R6.reuse, 0x8, RZ ;  /* 0x0000000806047810 */ /* 0x040fe20007ffe0ff */
[----:B------:R-:W-:Y:S01]  /*0f40*/  ULOP3.LUT UR8, UR8, 0x10000, URZ, 0xfc, !UPT ;  /* 0x0001000008087892 */ /* 0x000fe2000f8efc3f */
[----:B------:R-:W-:Y:S01]  /*0f50*/  IADD3 R8, R6, 0x10, RZ ;  /* 0x0000001006087810 */ /* 0x000fe20007ffe0ff */
[----:B------:R-:W-:Y:S01]  /*0f60*/  ULOP3.LUT UR9, UR9, 0x3fff, URZ, 0xc0, !UPT ;  /* 0x00003fff09097892 */ /* 0x000fe2000f8ec03f */
[----:B------:R-:W-:Y:S01]  /*0f70*/  P2R R15, PR, RZ, 0x1 ;  /* 0x00000001ff0f7803 */ /* 0x000fe20000000000 */
[----:B------:R-:W-:Y:S01]  /*0f80*/  ULEA UR24, UR6, UR8, 0xa ;  /* 0x0000000806187291 */ /* 0x000fe2000f8e503f */
[----:B------:R-:W-:Y:S01]  /*0f90*/  LOP3.LUT R9, R0, 0x3, RZ, 0xc0, !PT ;  /* 0x0000000300097812 */ /* 0x000fe200078ec0ff */
[----:B------:R-:W-:Y:S01]  /*0fa0*/  ULOP3.LUT UR38, UR9, 0x10000, URZ, 0xfc, !UPT ;  /* 0x0001000009267892 */ /* 0x000fe2000f8efc3f */
[----:B------:R-:W-:Y:S01]  /*0fb0*/  MOV R151, RZ ;  /* 0x000000ff00977202 */ /* 0x000fe20000000f00 */
[----:B------:R-:W-:Y:S01]  /*0fc0*/  UMOV UR25, 0x40000040 ;  /* 0x4000004000197882 */ /* 0x000fe20000000000 */
[----:B------:R-:W-:Y:S01]  /*0fd0*/  UMOV UR11, 0x40000040 ;  /* 0x40000040000b7882 */ /* 0x000fe20000000000 */
[----:B------:R-:W-:Y:S01]  /*0fe0*/  UMOV UR9, UR25 ;  /* 0x0000001900097c82 */ /* 0x000fe20008000000 */
[----:B------:R-:W-:Y:S01]  /*0ff0*/  UMOV UR8, UR24 ;  /* 0x0000001800087c82 */ /* 0x000fe20008000000 */
[----:B------:R-:W-:Y:S01]  /*1000*/  UIADD3 UR28, UR24, 0x2, URZ ;  /* 0x00000002181c7890 */ /* 0x000fe2000fffe03f */
[----:B------:R-:W-:Y:S01]  /*1010*/  IADD3 R9, R9, -0x1, RZ ;  /* 0xffffffff09097810 */ /* 0x000fe20007ffe0ff */
[----:B------:R-:W-:Y:S01]  /*1020*/  UMOV UR10, UR38 ;  /* 0x00000026000a7c82 */ /* 0x000fe20008000000 */
[----:B------:R-:W-:Y:S01]  /*1030*/  UIADD3 UR30, UR38, 0x2, URZ ;  /* 0x00000002261e7890 */ /* 0x000fe2000fffe03f */
[----:B------:R-:W-:Y:S01]  /*1040*/  QGMMA.64x64x32.F32.E4M3.E4M3 R24, gdesc[UR8], RZ, !UPT, gsb0 ;  /* 0x00e00000081879f3 */ /* 0x000fe2000c0008ff */
[----:B------:R-:W-:Y:S01]  /*1050*/  UMOV UR29, 0x40000040 ;  /* 0x40000040001d7882 */ /* 0x000fe20000000000 */
[----:B------:R-:W-:Y:S01]  /*1060*/  UMOV UR31, 0x40000040 ;  /* 0x40000040001f7882 */ /* 0x000fe20000000000 */
[----:B------:R-:W-:Y:S01]  /*1070*/  UIADD3 UR32, UR24, 0x4, URZ ;  /* 0x0000000418207890 */ /* 0x000fe2000fffe03f */
[-C--:B---3--:R-:W-:Y:S01]  /*1080*/  ISETP.GE.AND P2, PT, R4, R11.reuse, PT ;  /* 0x0000000b0400720c */ /* 0x088fe20003f46270 */
[----:B------:R-:W-:Y:S01]  /*1090*/  UIADD3 UR34, UR38, 0x4, URZ ;  /* 0x0000000426227890 */ /* 0x000fe2000fffe03f */
[-C--:B------:R-:W-:Y:S01]  /*10a0*/  ISETP.GE.AND P4, PT, R2, R11.reuse, PT ;  /* 0x0000000b0200720c */ /* 0x080fe20003f86270 */
[----:B------:R-:W-:Y:S01]  /*10b0*/  UMOV UR33, 0x40000040 ;  /* 0x4000004000217882 */ /* 0x000fe20000000000 */
[----:B------:R-:W-:Y:S01]  /*10c0*/  UMOV UR35, 0x40000040 ;  /* 0x4000004000237882 */ /* 0x000fe20000000000 */
[----:B------:R-:W-:Y:S01]  /*10d0*/  UIADD3 UR40, UR24, 0x6, URZ ;  /* 0x0000000618287890 */ /* 0x000fe2000fffe03f */
[C---:B------:R-:W-:Y:S01]  /*10e0*/  VIADD R4, R6.reuse, 0x11 ;  /* 0x0000001106047836 */ /* 0x040fe20000000000 */
[----:B------:R-:W-:Y:S01]  /*10f0*/  UIADD3 UR42, UR38, 0x6, URZ ;  /* 0x00000006262a7890 */ /* 0x000fe2000fffe03f */
[CC--:B------:R-:W-:Y:S01]  /*1100*/  ISETP.GE.AND P1, PT, R6.reuse, R11.reuse, PT ;  /* 0x0000000b0600720c */ /* 0x0c0fe20003f26270 */
[----:B------:R-:W-:Y:S01]  /*1110*/  UMOV UR41, 0x40000040 ;  /* 0x4000004000297882 */ /* 0x000fe20000000000 */
[----:B------:R-:W-:Y:S01]  /*1120*/  UMOV UR43, 0x40000040 ;  /* 0x40000040002b7882 */ /* 0x000fe20000000000 */
[----:B------:R-:W-:Y:S01]  /*1130*/  UIADD3 UR8, UR24, 0x200, URZ ;  /* 0x0000020018087890 */ /* 0x000fe2000fffe03f */
[----:B------:R-:W-:Y:S01]  /*1140*/  VIADD R2, R6, 0x9 ;  /* 0x0000000906027836 */ /* 0x000fe20000000000 */
[----:B------:R-:W-:Y:S01]  /*1150*/  UIADD3 UR10, UR38, 0x200, URZ ;  /* 0x00000200260a7890 */ /* 0x000fe2000fffe03f */
[-C--:B------:R-:W-:Y:S01]  /*1160*/  ISETP.GE.AND P5, PT, R4, R11.reuse, PT ;  /* 0x0000000b0400720c */ /* 0x080fe20003fa6270 */
        /* <DEDUP_REMOVED lines=9> */
[----:B------:R-:W-:Y:S01]  /*1200*/  IADD3 R2, R6, 0x18, RZ ;  /* 0x0000001806027810 */ /* 0x000fe20007ffe0ff */
[----:B------:R-:W-:Y:S01]  /*1210*/  UIADD3 UR18, UR38, 0x204, URZ ;  /* 0x0000020426127890 */ /* 0x000fe2000fffe03f */
[----:B------:R-:W-:Y:S01]  /*1220*/  ISETP.GE.AND P6, PT, R8, R11, PT ;  /* 0x0000000b0800720c */ /* 0x000fe20003fc6270 */
[----:B------:R-:W-:Y:S01]  /*1230*/  UMOV UR17, 0x40000040 ;  /* 0x4000004000117882 */ /* 0x000fe20000000000 */
[----:B------:R-:W-:Y:S01]  /*1240*/  UMOV UR19, 0x40000040 ;  /* 0x4000004000137882 */ /* 0x000fe20000000000 */
[----:B------:R-:W-:Y:S01]  /*1250*/  UIADD3 UR20, UR24, 0x206, URZ ;  /* 0x0000020618147890 */ /* 0x000fe2000fffe03f */
[----:B------:R-:W-:Y:S01]  /*1260*/  IMAD.SHL.U32 R0, R0, 0x4, RZ ;  /* 0x0000000400007824 */ /* 0x000fe200078e00ff */
[----:B------:R-:W-:Y:S01]  /*1270*/  UIADD3 UR22, UR38, 0x206, URZ ;  /* 0x0000020626167890 */ /* 0x000fe2000fffe03f */
[----:B------:R-:W-:Y:S01]  /*1280*/  UMOV UR21, 0x40000040 ;  /* 0x4000004000157882 */ /* 0x000fe20000000000 */
[----:B------:R-:W-:Y:S01]  /*1290*/  UMOV UR23, 0x40000040 ;  /* 0x4000004000177882 */ /* 0x000fe20000000000 */
[----:B------:R-:W-:Y:S01]  /*12a0*/  ULDC UR6, c[0x0][0x604] ;  /* 0x0001810000067ab9 */ /* 0x000fe20000000800 */
[----:B------:R-:W-:-:S04]  /*12b0*/  USHF.L.U32 UR7, UR7, 0x3, URZ ;  /* 0x0000000307077899 */ /* 0x000fc8000800063f */
[----:B------:R-:W-:-:S06]  /*12c0*/  ULOP3.LUT UR7, UR7, 0x8, URZ, 0xc, !UPT ;  /* 0x0000000807077892 */ /* 0x000fcc000f8e0c3f */
[----:B------:R-:W-:Y:S01]  /*12d0*/  IMAD.U32 R13, RZ, RZ, UR7 ;  /* 0x00000007ff0d7e24 */ /* 0x000fe2000f8e00ff */
[----:B------:R-:W-:Y:S02]  /*12e0*/  WARPGROUP.DEPBAR.LE gsb0, 0x0 ;  /* 0x00008000000079c5 */ /* 0x000fe40000010000 */
[----:B------:R-:W-:-:S06]  /*12f0*/  WARPGROUP.ARRIVE ;  /* 0x00000000000079c5 */ /* 0x000fcc0000000000 */
[----:B------:R-:W-:Y:S03]  /*1300*/  QGMMA.64x64x32.F32.E4M3.E4M3 R24, gdesc[UR28], R24, gsb0 ;  /* 0x00e000001c1879f3 */ /* 0x000fe60008000818 */
        /* <DEDUP_REMOVED lines=19> */
[----:B------:R-:W-:Y:S01]  /*1440*/  FSEL R24, R24, -INF , !P1 ;  /* 0xff80000018187808 */ /* 0x000fe20004800000 */
[----:B------:R2:W-:Y:S01]  /*1450*/  SYNCS.ARRIVE.TRANS64.A1T0 RZ, [R13+UR5], RZ ;  /* 0x000000ff0dff79a7 */ /* 0x0005e20008100005 */
[----:B------:R-:W-:Y:S02]  /*1460*/  FSEL R25, R25, -INF , !P4 ;  /* 0xff80000019197808 */ /* 0x000fe40006000000 */
[----:B------:R-:W-:Y:S02]  /*1470*/  FSEL R28, R28, -INF , !P2 ;  /* 0xff8000001c1c7808 */ /* 0x000fe40005000000 */
[----:B------:R-:W-:-:S02]  /*1480*/  FMNMX R3, R24, R25, !PT ;  /* 0x0000001918037209 */ /* 0x000fc40007800000 */
[----:B------:R-:W-:Y:S02]  /*1490*/  FSEL R27, R27, -INF , !P4 ;  /* 0xff8000001b1b7808 */ /* 0x000fe40006000000 */
[----:B------:R-:W-:Y:S02]  /*14a0*/  FSEL R26, R26, -INF , !P1 ;  /* 0xff8000001a1a7808 */ /* 0x000fe40004800000 */
[-C--:B------:R-:W-:Y:S02]  /*14b0*/  ISETP.GE.AND P4, PT, R4, R11.reuse, PT ;  /* 0x0000000b0400720c */ /* 0x080fe40003f86270 */
[----:B------:R-:W-:Y:S02]  /*14c0*/  ISETP.GE.AND P1, PT, R2, R11, PT ;  /* 0x0000000b0200720c */ /* 0x000fe40003f26270 */
[----:B------:R-:W-:Y:S02]  /*14d0*/  FSEL R29, R29, -INF , !P3 ;  /* 0xff8000001d1d7808 */ /* 0x000fe40005800000 */
[----:B------:R-:W-:-:S02]  /*14e0*/  FMNMX R4, R28, R3, !PT ;  /* 0x000000031c047209 */ /* 0x000fc40007800000 */
[----:B------:R-:W-:Y:S02]  /*14f0*/  IADD3 R2, R6, 0x20, RZ ;  /* 0x0000002006027810 */ /* 0x000fe40007ffe0ff */
[----:B------:R-:W-:Y:S02]  /*1500*/  FSEL R30, R30, -INF , !P2 ;  /* 0xff8000001e1e7808 */ /* 0x000fe40005000000 */
[----:B------:R-:W-:Y:S02]  /*1510*/  FSEL R32, R32, -INF , !P6 ;  /* 0xff80000020207808 */ /* 0x000fe40007000000 */
[----:B------:R-:W-:Y:S02]  /*1520*/  FMNMX R3, R29, R4, !PT ;  /* 0x000000041d037209 */ /* 0x000fe40007800000 */
[----:B------:R-:W-:Y:S01]  /*1530*/  ISETP.GE.AND P2, PT, R2, R11, PT ;  /* 0x0000000b0200720c */ /* 0x000fe20003f46270 */
[----:B------:R-:W-:Y:S01]  /*1540*/  VIADD R2, R6, 0x21 ;  /* 0x0000002106027836 */ /* 0x000fe20000000000 */
[----:B------:R-:W-:-:S02]  /*1550*/  FSEL R33, R33, -INF , !P5 ;  /* 0xff80000021217808 */ /* 0x000fc40006800000 */
[----:B------:R-:W-:Y:S02]  /*1560*/  FMNMX R4, R32, R3, !PT ;  /* 0x0000000320047209 */ /* 0x000fe40007800000 */
[----:B------:R-:W-:Y:S02]  /*1570*/  FSEL R31, R31, -INF , !P3 ;  /* 0xff8000001f1f7808 */ /* 0x000fe40005800000 */
[----:B------:R-:W-:Y:S02]  /*1580*/  ISETP.GE.AND P3, PT, R2, R11, PT ;  /* 0x0000000b0200720c */ /* 0x000fe40003f66270 */
[----:B------:R-:W-:Y:S02]  /*1590*/  IADD3 R2, R6, 0x28, RZ ;  /* 0x0000002806027810 */ /* 0x000fe40007ffe0ff */
[----:B------:R-:W-:Y:S02]  /*15a0*/  FSEL R36, R36, -INF , !P1 ;  /* 0xff80000024247808 */ /* 0x000fe40004800000 */
[----:B------:R-:W-:-:S02]  /*15b0*/  FMNMX R3, R33, R4, !PT ;  /* 0x0000000421037209 */ /* 0x000fc40007800000 */
[----:B------:R-:W-:Y:S02]  /*15c0*/  FSEL R34, R34, -INF , !P6 ;  /* 0xff80000022227808 */ /* 0x000fe40007000000 */
[----:B------:R-:W-:Y:S01]  /*15d0*/  ISETP.GE.AND P6, PT, R2, R11, PT ;  /* 0x0000000b0200720c */ /* 0x000fe20003fc6270 */
[----:B------:R-:W-:Y:S01]  /*15e0*/  VIADD R2, R6, 0x29 ;  /* 0x0000002906027836 */ /* 0x000fe20000000000 */
[----:B------:R-:W-:Y:S02]  /*15f0*/  FSEL R37, R37, -INF , !P4 ;  /* 0xff80000025257808 */ /* 0x000fe40006000000 */
[----:B------:R-:W-:Y:S02]  /*1600*/  FMNMX R4, R36, R3, !PT ;  /* 0x0000000324047209 */ /* 0x000fe40007800000 */
[----:B------:R-:W-:Y:S02]  /*1610*/  FSEL R40, R40, -INF , !P2 ;  /* 0xff80000028287808 */ /* 0x000fe40005000000 */
[----:B------:R-:W-:-:S02]  /*1620*/  FMNMX R3, R37, R4, !PT ;  /* 0x0000000425037209 */ /* 0x000fc40007800000 */
[----:B------:R-:W-:Y:S02]  /*1630*/  FSEL R35, R35, -INF , !P5 ;  /* 0xff80000023237808 */ /* 0x000fe40006800000 */
[----:B------:R-:W-:Y:S02]  /*1640*/  ISETP.GE.AND P5, PT, R2, R11, PT ;  /* 0x0000000b0200720c */ /* 0x000fe40003fa6270 */
[----:B------:R-:W-:Y:S02]  /*1650*/  IADD3 R2, R6, 0x30, RZ ;  /* 0x0000003006027810 */ /* 0x000fe40007ffe0ff */
[----:B------:R-:W-:Y:S02]  /*1660*/  FSEL R41, R41, -INF , !P3 ;  /* 0xff80000029297808 */ /* 0x000fe40005800000 */
[----:B------:R-:W-:Y:S02]  /*1670*/  FMNMX R4, R40, R3, !PT ;  /* 0x0000000328047209 */ /* 0x000fe40007800000 */
[----:B------:R-:W-:-:S02]  /*1680*/  FSEL R38, R38, -INF , !P1 ;  /* 0xff80000026267808 */ /* 0x000fc40004800000 */
[----:B------:R-:W-:Y:S01]  /*1690*/  ISETP.GE.AND P1, PT, R2, R11, PT ;  /* 0x0000000b0200720c */ /* 0x000fe20003f26270 */
[----:B------:R-:W-:Y:S01]  /*16a0*/  VIADD R2, R6, 0x31 ;  /* 0x0000003106027836 */ /* 0x000fe20000000000 */
[----:B------:R-:W-:Y:S02]  /*16b0*/  FSEL R44, R44, -INF , !P6 ;  /* 0xff8000002c2c7808 */ /* 0x000fe40007000000 */
[----:B------:R-:W-:Y:S02]  /*16c0*/  FMNMX R3, R41, R4, !PT ;  /* 0x0000000429037209 */ /* 0x000fe40007800000 */
[----:B------:R-:W-:Y:S02]  /*16d0*/  FSEL R39, R39, -INF , !P4 ;  /* 0xff80000027277808 */ /* 0x000fe40006000000 */
[----:B------:R-:W-:Y:S02]  /*16e0*/  FSEL R45, R45, -INF , !P5 ;  /* 0xff8000002d2d7808 */ /* 0x000fe40006800000 */
[----:B------:R-:W-:-:S02]  /*16f0*/  FMNMX R4, R44, R3, !PT ;  /* 0x000000032c047209 */ /* 0x000fc40007800000 */
[-C--:B------:R-:W-:Y:S02]  /*1700*/  ISETP.GE.AND P4, PT, R2, R11.reuse, PT ;  /* 0x0000000b0200720c */ /* 0x080fe40003f86270 */
[----:B------:R-:W-:Y:S02]  /*1710*/  IADD3 R2, R6, 0x38, RZ ;  /* 0x0000003806027810 */ /* 0x000fe40007ffe0ff */
[----:B------:R-:W-:Y:S02]  /*1720*/  FSEL R48, R48, -INF , !P1 ;  /* 0xff80000030307808 */ /* 0x000fe40004800000 */
[----:B------:R-:W-:Y:S02]  /*1730*/  FMNMX R3, R45, R4, !PT ;  /* 0x000000042d037209 */ /* 0x000fe40007800000 */
[----:B------:R-:W-:Y:S02]  /*1740*/  FSEL R42, R42, -INF , !P2 ;  /* 0xff8000002a2a7808 */ /* 0x000fe40005000000 */
[----:B------:R-:W-:Y:S01]  /*1750*/  ISETP.GE.AND P2, PT, R2, R11, PT ;  /* 0x0000000b0200720c */ /* 0x000fe20003f46270 */
[----:B------:R-:W-:Y:S01]  /*1760*/  VIADD R2, R6, 0x39 ;  /* 0x0000003906027836 */ /* 0x000fe20000000000 */
[----:B------:R-:W-:-:S02]  /*1770*/  FSEL R49, R49, -INF , !P4 ;  /* 0xff80000031317808 */ /* 0x000fc40006000000 */
[----:B------:R-:W-:Y:S02]  /*1780*/  FMNMX R4, R48, R3, !PT ;  /* 0x0000000330047209 */ /* 0x000fe40007800000 */
[----:B------:R-:W-:Y:S02]  /*1790*/  FSEL R43, R43, -INF , !P3 ;  /* 0xff8000002b2b7808 */ /* 0x000fe40005800000 */
[----:B------:R-:W-:Y:S02]  /*17a0*/  ISETP.GE.AND P3, PT, R2, R11, PT ;  /* 0x0000000b0200720c */ /* 0x000fe40003f66270 */
[----:B------:R-:W-:Y:S02]  /*17b0*/  FSEL R52, R52, -INF , !P2 ;  /* 0xff80000034347808 */ /* 0x000fe40005000000 */
[----:B------:R-:W-:Y:S02]  /*17c0*/  FMNMX R3, R49, R4, !PT ;  /* 0x0000000431037209 */ /* 0x000fe40007800000 */
[----:B------:R-:W-:-:S02]  /*17d0*/  FSEL R53, R53, -INF , !P3 ;  /* 0xff80000035357808 */ /* 0x000fc40005800000 */
[----:B------:R-:W-:Y:S02]  /*17e0*/  FMNMX R2, R52, R3, !PT ;  /* 0x0000000334027209 */ /* 0x000fe40007800000 */
[----:B------:R-:W-:Y:S02]  /*17f0*/  FSEL R46, R46, -INF , !P6 ;  /* 0xff8000002e2e7808 */ /* 0x000fe40007000000 */
[----:B------:R-:W-:Y:S02]  /*1800*/  FMNMX R4, R53, R2, !PT ;  /* 0x0000000235047209 */ /* 0x000fe40007800000 */
[----:B------:R-:W-:Y:S02]  /*1810*/  FSEL R47, R47, -INF , !P5 ;  /* 0xff8000002f2f7808 */ /* 0x000fe40006800000 */
[----:B------:R-:W-:Y:S01]  /*1820*/  FSEL R50, R50, -INF , !P1 ;  /* 0xff80000032327808 */ /* 0x000fe20004800000 */
[----:B------:R-:W3:Y:S01]  /*1830*/  SHFL.BFLY PT, R3, R4, 0x1, 0x1f ;  /* 0x0c201f0004037f89 */ /* 0x000ee200000e0000 */
[----:B------:R-:W-:-:S02]  /*1840*/  FSEL R51, R51, -INF , !P4 ;  /* 0xff80000033337808 */ /* 0x000fc40006000000 */
[----:B------:R-:W-:Y:S02]  /*1850*/  FSEL R54, R54, -INF , !P2 ;  /* 0xff80000036367808 */ /* 0x000fe40005000000 */
[----:B------:R-:W-:Y:S02]  /*1860*/  FSEL R55, R55, -INF , !P3 ;  /* 0xff80000037377808 */ /* 0x000fe40005800000 */
[----:B---3--:R-:W-:Y:S02]  /*1870*/  FMNMX R5, R4, R3, !PT ;  /* 0x0000000304057209 */ /* 0x008fe40007800000 */
[----:B------:R-:W-:-:S03]  /*1880*/  FMNMX R3, R26, R27, !PT ;  /* 0x0000001b1a037209 */ /* 0x000fc60007800000 */
[----:B------:R-:W3:Y:S02]  /*1890*/  SHFL.BFLY PT, R2, R5, 0x2, 0x1f ;  /* 0x0c401f0005027f89 */ /* 0x000ee400000e0000 */
[----:B---3--:R-:W-:Y:S02]  /*18a0*/  FMNMX R7, R5, R2, !PT ;  /* 0x0000000205077209 */ /* 0x008fe40007800000 */
[----:B------:R-:W-:Y:S02]  /*18b0*/  FMNMX R2, R30, R3, !PT ;  /* 0x000000031e027209 */ /* 0x000fe40007800000 */
[----:B------:R-:W-:Y:S02]  /*18c0*/  FSETP.NEU.AND P0, PT, R7, -INF , PT ;  /* 0xff8000000700780b */ /* 0x000fe40003f0d000 */
[----:B------:R-:W-:Y:S02]  /*18d0*/  FMNMX R3, R31, R2, !PT ;  /* 0x000000021f037209 */ /* 0x000fe40007800000 */
[----:B------:R-:W-:-:S02]  /*18e0*/  FSEL R8, R7, RZ, P0 ;  /* 0x000000ff07087208 */ /* 0x000fc40000000000 */
[----:B------:R-:W-:-:S03]  /*18f0*/  FMNMX R2, R34, R3, !PT ;  /* 0x0000000322027209 */ /* 0x000fc60007800000 */
[----:B------:R-:W-:Y:S01]  /*1900*/  FMUL R8, R8, UR6 ;  /* 0x0000000608087c20 */ /* 0x000fe20008400000 */
[----:B------:R-:W-:-:S03]  /*1910*/  FMNMX R3, R35, R2, !PT ;  /* 0x0000000223037209 */ /* 0x000fc60007800000 */
[--C-:B------:R-:W-:Y:S01]  /*1920*/  FFMA R24, R24, UR6, -R8.reuse ;  /* 0x0000000618187c23 */ /* 0x100fe20008000808 */
[----:B------:R-:W-:Y:S01]  /*1930*/  FMNMX R2, R38, R3, !PT ;  /* 0x0000000326027209 */ /* 0x000fe20007800000 */
[--C-:B------:R-:W-:Y:S01]  /*1940*/  FFMA R36, R36, UR6, -R8.reuse ;  /* 0x0000000624247c23 */ /* 0x100fe20008000808 */
[--C-:B------:R-:W-:Y:S01]  /*1950*/  FFMA R28, R28, UR6, -R8.reuse ;  /* 0x000000061c1c7c23 */ /* 0x100fe20008000808 */
[--C-:B------:R-:W-:Y:S01]  /*1960*/  FFMA R32, R32, UR6, -R8.reuse ;  /* 0x0000000620207c23 */ /* 0x100fe20008000808 */
[----:B------:R-:W-:Y:S01]  /*1970*/  FMNMX R3, R39, R2, !PT ;  /* 0x0000000227037209 */ /* 0x000fe20007800000 */
[--C-:B------:R-:W-:Y:S01]  /*1980*/  FFMA R25, R25, UR6, -R8.reuse ;  /* 0x0000000619197c23 */ /* 0x100fe20008000808 */
[----:B------:R-:W-:Y:S01]  /*1990*/  FSETP.GEU.AND P5, PT, R24, -126, PT ;  /* 0xc2fc00001800780b */ /* 0x000fe20003fae000 */
        /* <DEDUP_REMOVED lines=12> */
[----:B------:R-:W-:Y:S01]  /*1a60*/  @!P5 FMUL R24, R24, 0.5 ;  /* 0x3f0000001818d820 */ /* 0x000fe20000400000 */
[----:B------:R-:W-:Y:S01]  /*1a70*/  FMNMX R3, R47, R2, !PT ;  /* 0x000000022f037209 */ /* 0x000fe20007800000 */
[--C-:B------:R-:W-:Y:S01]  /*1a80*/  FFMA R45, R45, UR6, -R8.reuse ;  /* 0x000000062d2d7c23 */ /* 0x100fe20008000808 */
[----:B------:R-:W-:Y:S01]  /*1a90*/  FSETP.GEU.AND P3, PT, R33, -126, PT ;  /* 0xc2fc00002100780b */ /* 0x000fe20003f6e000 */
[----:B------:R-:W-:Y:S01]  /*1aa0*/  @!P2 FMUL R28, R28, 0.5 ;  /* 0x3f0000001c1ca820 */ /* 0x000fe20000400000 */
[----:B------:R-:W-:Y:S01]  /*1ab0*/  FMNMX R2, R50, R3, !PT ;  /* 0x0000000332027209 */ /* 0x000fe20007800000 */
[----:B------:R-:W3:Y:S01]  /*1ac0*/  MUFU.EX2 R24, R24 ;  /* 0x0000001800187308 */ /* 0x000ee20000000800 */
[----:B------:R-:W-:Y:S01]  /*1ad0*/  FSETP.GEU.AND P6, PT, R29, -126, PT ;  /* 0xc2fc00001d00780b */ /* 0x000fe20003fce000 */
[----:B------:R-:W-:Y:S01]  /*1ae0*/  @!P4 FMUL R32, R32, 0.5 ;  /* 0x3f0000002020c820 */ /* 0x000fe20000400000 */
[----:B------:R-:W-:Y:S01]  /*1af0*/  FMNMX R3, R51, R2, !PT ;  /* 0x0000000233037209 */ /* 0x000fe20007800000 */
[--C-:B------:R-:W-:Y:S01]  /*1b00*/  FFMA R48, R48, UR6, -R8.reuse ;  /* 0x0000000630307c23 */ /* 0x100fe20008000808 */
[--C-:B------:R-:W-:Y:S01]  /*1b10*/  FFMA R40, R40, UR6, -R8.reuse ;  /* 0x0000000628287c23 */ /* 0x100fe20008000808 */
[----:B------:R-:W-:Y:S01]  /*1b20*/  @!P1 FMUL R25, R25, 0.5 ;  /* 0x3f00000019199820 */ /* 0x000fe20000400000 */
[----:B------:R-:W-:Y:S01]  /*1b30*/  FMNMX R2, R54, R3, !PT ;  /* 0x0000000336027209 */ /* 0x000fe20007800000 */
[----:B------:R-:W4:Y:S01]  /*1b40*/  MUFU.EX2 R28, R28 ;  /* 0x0000001c001c7308 */ /* 0x000f220000000800 */
[--C-:B------:R-:W-:Y:S01]  /*1b50*/  FFMA R52, R52, UR6, -R8.reuse ;  /* 0x0000000634347c23 */ /* 0x100fe20008000808 */
[----:B------:R-:W-:Y:S01]  /*1b60*/  @!P3 FMUL R33, R33, 0.5 ;  /* 0x3f0000002121b820 */ /* 0x000fe20000400000 */
[----:B------:R-:W-:Y:S01]  /*1b70*/  FMNMX R2, R55, R2, !PT ;  /* 0x0000000237027209 */ /* 0x000fe20007800000 */
[----:B------:R-:W-:Y:S01]  /*1b80*/  FFMA R8, R53, UR6, -R8 ;  /* 0x0000000635087c23 */ /* 0x000fe20008000808 */
[----:B------:R-:W-:Y:S01]  /*1b90*/  FSETP.GEU.AND P0, PT, R40, -126, PT ;  /* 0xc2fc00002800780b */ /* 0x000fe20003f0e000 */
[----:B------:R-:W-:-:S02]  /*1ba0*/  @!P6 FMUL R29, R29, 0.5 ;  /* 0x3f0000001d1de820 */ /* 0x000fc40000400000 */
[----:B------:R-:W5:Y:S01]  /*1bb0*/  SHFL.BFLY PT, R3, R2, 0x1, 0x1f ;  /* 0x0c201f0002037f89 */ /* 0x000f6200000e0000 */
[----:B---3--:R-:W-:Y:S01]  /*1bc0*/  @!P5 FMUL R24, R24, R24 ;  /* 0x000000181818d220 */ /* 0x008fe20000400000 */
[----:B------:R-:W-:Y:S01]  /*1bd0*/  FSETP.GEU.AND P5, PT, R36, -126, PT ;  /* 0xc2fc00002400780b */ /* 0x000fe20003fae000 */
[----:B------:R-:W3:Y:S01]  /*1be0*/  MUFU.EX2 R10, R25 ;  /* 0x00000019000a7308 */ /* 0x000ee20000000800 */
[----:B----4-:R-:W-:Y:S01]  /*1bf0*/  @!P2 FMUL R28, R28, R28 ;  /* 0x0000001c1c1ca220 */ /* 0x010fe20000400000 */
[----:B------:R-:W-:-:S06]  /*1c00*/  FSETP.GEU.AND P2, PT, R41, -126, PT ;  /* 0xc2fc00002900780b */ /* 0x000fcc0003f4e000 */
[----:B------:R-:W4:Y:S01]  /*1c10*/  MUFU.EX2 R32, R32 ;  /* 0x0000002000207308 */ /* 0x000f220000000800 */
[----:B------:R-:W-:-:S03]  /*1c20*/  @!P0 FMUL R40, R40, 0.5 ;  /* 0x3f00000028288820 */ /* 0x000fc60000400000 */
[----:B------:R-:W-:-:S04]  /*1c30*/  @!P5 FMUL R36, R36, 0.5 ;  /* 0x3f0000002424d820 */ /* 0x000fc80000400000 */
[----:B------:R1:W2:Y:S01]  /*1c40*/  MUFU.EX2 R14, R29 ;  /* 0x0000001d000e7308 */ /* 0x0002a20000000800 */
[----:B---3--:R-:W-:Y:S01]  /*1c50*/  @!P1 FMUL R10, R10, R10 ;  /* 0x0000000a0a0a9220 */ /* 0x008fe20000400000 */
[----:B------:R-:W-:Y:S01]  /*1c60*/  FSETP.GEU.AND P1, PT, R37, -126, PT ;  /* 0xc2fc00002500780b */ /* 0x000fe20003f2e000 */
[----:B------:R-:W-:Y:S01]  /*1c70*/  @!P2 FMUL R41, R41, 0.5 ;  /* 0x3f0000002929a820 */ /* 0x000fe20000400000 */
[----:B-----5:R-:W-:-:S04]  /*1c80*/  FMNMX R3, R2, R3, !PT ;  /* 0x0000000302037209 */ /* 0x020fc80007800000 */
[----:B------:R-:W3:Y:S01]  /*1c90*/  MUFU.EX2 R36, R36 ;  /* 0x0000002400247308 */ /* 0x000ee20000000800 */
[----:B----4-:R-:W-:Y:S01]  /*1ca0*/  @!P4 FMUL R32, R32, R32 ;  /* 0x000000202020c220 */ /* 0x010fe20000400000 */
[----:B------:R-:W4:Y:S01]  /*1cb0*/  SHFL.BFLY PT, R4, R3, 0x2, 0x1f ;  /* 0x0c401f0003047f89 */ /* 0x000f2200000e0000 */
[----:B------:R-:W-:Y:S02]  /*1cc0*/  FSETP.GEU.AND P4, PT, R44, -126, PT ;  /* 0xc2fc00002c00780b */ /* 0x000fe40003f8e000 */
[----:B-1----:R-:W-:Y:S02]  /*1cd0*/  F2FP.SATFINITE.E4M3.F32.PACK_AB_MERGE_C R29, R151, R10, RZ ;  /* 0x0000000a971d723e */ /* 0x002fe400048070ff */
[----:B------:R-:W-:Y:S01]  /*1ce0*/  @!P1 FMUL R37, R37, 0.5 ;  /* 0x3f00000025259820 */ /* 0x000fe20000400000 */
[----:B------:R1:W5:Y:S01]  /*1cf0*/  MUFU.EX2 R2, R33 ;  /* 0x0000002100027308 */ /* 0x0003620000000800 */
[----:B--2---:R-:W-:Y:S01]  /*1d00*/  @!P6 FMUL R14, R14, R14 ;  /* 0x0000000e0e0ee220 */ /* 0x004fe20000400000 */
[----:B------:R-:W-:-:S06]  /*1d10*/  FSETP.GEU.AND P6, PT, R52, -126, PT ;  /* 0xc2fc00003400780b */ /* 0x000fcc0003fce000 */
[----:B------:R-:W-:Y:S01]  /*1d20*/  @!P4 FMUL R44, R44, 0.5 ;  /* 0x3f0000002c2cc820 */ /* 0x000fe20000400000 */
[----:B---3--:R-:W-:Y:S01]  /*1d30*/  @!P5 FMUL R36, R36, R36 ;  /* 0x000000242424d220 */ /* 0x008fe20000400000 */
[----:B------:R2:W3:Y:S01]  /*1d40*/  MUFU.EX2 R16, R37 ;  /* 0x0000002500107308 */ /* 0x0004e20000000800 */
[----:B-1----:R-:W-:-:S03]  /*1d50*/  F2FP.SATFINITE.E4M3.F32.PACK_AB_MERGE_C R33, R151, R14, RZ ;  /* 0x0000000e9721723e */ /* 0x002fc600048070ff */
[----:B------:R-:W-:Y:S01]  /*1d60*/  F2FP.SATFINITE.E4M3.F32.PACK_AB_MERGE_C R53, R151, R36, RZ ;  /* 0x000000249735723e */ /* 0x000fe200048070ff */
[----:B------:R-:W-:Y:S01]  /*1d70*/  @!P6 FMUL R52, R52, 0.5 ;  /* 0x3f0000003434e820 */ /* 0x000fe20000400000 */
[----:B-----5:R-:W-:Y:S01]  /*1d80*/  @!P3 FMUL R2, R2, R2 ;  /* 0x000000020202b220 */ /* 0x020fe20000400000 */
[----:B----4-:R-:W-:Y:S01]  /*1d90*/  FMNMX R4, R3, R4, !PT ;  /* 0x0000000403047209 */ /* 0x010fe20007800000 */
[----:B------:R-:W1:Y:S01]  /*1da0*/  MUFU.EX2 R41, R41 ;  /* 0x0000002900297308 */ /* 0x000e620000000800 */
[----:B------:R-:W-:Y:S02]  /*1db0*/  FSETP.GEU.AND P3, PT, R45, -126, PT ;  /* 0xc2fc00002d00780b */ /* 0x000fe40003f6e000 */
[C---:B------:R-:W-:Y:S02]  /*1dc0*/  FSETP.NEU.AND P5, PT, R4.reuse, -INF , PT ;  /* 0xff8000000400780b */ /* 0x040fe40003fad000 */
[----:B--2---:R-:W-:Y:S02]  /*1dd0*/  F2FP.SATFINITE.E4M3.F32.PACK_AB_MERGE_C R37, R151, R2, RZ ;  /* 0x000000029725723e */ /* 0x004fe400048070ff */
[----:B------:R-:W-:Y:S01]  /*1de0*/  FSEL R3, R4, RZ, P5 ;  /* 0x000000ff04037208 */ /* 0x000fe20002800000 */
[----:B------:R-:W2:Y:S01]  /*1df0*/  MUFU.EX2 R44, R44 ;  /* 0x0000002c002c7308 */ /* 0x000ea20000000800 */
[----:B------:R-:W-:Y:S01]  /*1e00*/  FSETP.GEU.AND P5, PT, R49, -126, PT ;  /* 0xc2fc00003100780b */ /* 0x000fe20003fae000 */
[----:B---3--:R-:W-:Y:S01]  /*1e10*/  @!P1 FMUL R16, R16, R16 ;  /* 0x0000001010109220 */ /* 0x008fe20000400000 */
[----:B------:R-:W-:Y:S01]  /*1e20*/  FSETP.GEU.AND P1, PT, R48, -126, PT ;  /* 0xc2fc00003000780b */ /* 0x000fe20003f2e000 */
[----:B------:R-:W-:Y:S01]  /*1e30*/  FMUL R3, R3, UR6 ;  /* 0x0000000603037c20 */ /* 0x000fe20008400000 */
[----:B------:R-:W-:Y:S01]  /*1e40*/  LOP3.LUT R53, R53, 0xff, RZ, 0xc0, !PT ;  /* 0x000000ff35357812 */ /* 0x000fe200078ec0ff */
[----:B------:R-:W-:-:S02]  /*1e50*/  @!P3 FMUL R45, R45, 0.5 ;  /* 0x3f0000002d2db820 */ /* 0x000fc40000400000 */
[--C-:B------:R-:W-:Y:S01]  /*1e60*/  FFMA R26, R26, UR6, -R3.reuse ;  /* 0x000000061a1a7c23 */ /* 0x100fe20008000803 */
[--C-:B------:R-:W-:Y:S01]  /*1e70*/  FFMA R31, R31, UR6, -R3.reuse ;  /* 0x000000061f1f7c23 */ /* 0x100fe20008000803 */
[--C-:B------:R-:W-:Y:S01]  /*1e80*/  FFMA R27, R27, UR6, -R3.reuse ;  /* 0x000000061b1b7c23 */ /* 0x100fe20008000803 */
[----:B-1----:R-:W-:Y:S01]  /*1e90*/  @!P2 FMUL R41, R41, R41 ;  /* 0x000000292929a220 */ /* 0x002fe20000400000 */
[----:B------:R-:W1:Y:S01]  /*1ea0*/  MUFU.EX2 R45, R45 ;  /* 0x0000002d002d7308 */ /* 0x000e620000000800 */
[----:B------:R-:W-:Y:S01]  /*1eb0*/  FSETP.GEU.AND P2, PT, R8, -126, PT ;  /* 0xc2fc00000800780b */ /* 0x000fe20003f4e000 */
[----:B------:R-:W-:Y:S01]  /*1ec0*/  @!P5 FMUL R49, R49, 0.5 ;  /* 0x3f0000003131d820 */ /* 0x000fe20000400000 */
[--C-:B------:R-:W-:Y:S01]  /*1ed0*/  FFMA R30, R30, UR6, -R3.reuse ;  /* 0x000000061e1e7c23 */ /* 0x100fe20008000803 */
[----:B------:R-:W-:Y:S01]  /*1ee0*/  @!P1 FMUL R48, R48, 0.5 ;  /* 0x3f00000030309820 */ /* 0x000fe20000400000 */
[----:B--2---:R-:W-:Y:S01]  /*1ef0*/  @!P4 FMUL R44, R44, R44 ;  /* 0x0000002c2c2cc220 */ /* 0x004fe20000400000 */
[----:B------:R-:W-:Y:S01]  /*1f00*/  FSETP.GEU.AND P4, PT, R26, -126, PT ;  /* 0xc2fc00001a00780b */ /* 0x000fe20003f8e000 */
[--C-:B------:R-:W-:Y:S01]  /*1f10*/  FFMA R34, R34, UR6, -R3.reuse ;  /* 0x0000000622227c23 */ /* 0x100fe20008000803 */
[----:B------:R-:W2:Y:S01]  /*1f20*/  MUFU.EX2 R49, R49 ;  /* 0x0000003100317308 */ /* 0x000ea20000000800 */
[--C-:B------:R-:W-:Y:S01]  /*1f30*/  FFMA R35, R35, UR6, -R3.reuse ;  /* 0x0000000623237c23 */ /* 0x100fe20008000803 */
[--C-:B------:R-:W-:Y:S01]  /*1f40*/  FFMA R38, R38, UR6, -R3.reuse ;  /* 0x0000000626267c23 */ /* 0x100fe20008000803 */
[--C-:B------:R-:W-:Y:S01]  /*1f50*/  FFMA R43, R43, UR6, -R3.reuse ;  /* 0x000000062b2b7c23 */ /* 0x100fe20008000803 */
[--C-:B------:R-:W-:Y:S01]  /*1f60*/  FFMA R39, R39, UR6, -R3.reuse ;  /* 0x0000000627277c23 */ /* 0x100fe20008000803 */
[--C-:B------:R-:W-:Y:S01]  /*1f70*/  FFMA R5, R42, UR6, -R3.reuse ;  /* 0x000000062a057c23 */ /* 0x100fe20008000803 */
[----:B------:R-:W-:Y:S01]  /*1f80*/  @!P2 FMUL R8, R8, 0.5 ;  /* 0x3f0000000808a820 */ /* 0x000fe20000400000 */
[--C-:B------:R-:W-:Y:S01]  /*1f90*/  FFMA R47, R47, UR6, -R3.reuse ;  /* 0x000000062f2f7c23 */ /* 0x100fe20008000803 */
[----:B------:R-:W3:Y:S01]  /*1fa0*/  MUFU.EX2 R48, R48 ;  /* 0x0000003000307308 */ /* 0x000ee20000000800 */
[----:B-1----:R-:W-:Y:S01]  /*1fb0*/  @!P3 FMUL R45, R45, R45 ;  /* 0x0000002d2d2db220 */ /* 0x002fe20000400000 */
[----:B------:R-:W-:Y:S01]  /*1fc0*/  FSETP.GEU.AND P3, PT, R27, -126, PT ;  /* 0xc2fc00001b00780b */ /* 0x000fe20003f6e000 */
[----:B------:R-:W-:Y:S01]  /*1fd0*/  @!P4 FMUL R26, R26, 0.5 ;  /* 0x3f0000001a1ac820 */ /* 0x000fe20000400000 */
[--C-:B------:R-:W-:Y:S01]  /*1fe0*/  FFMA R46, R46, UR6, -R3.reuse ;  /* 0x000000062e2e7c23 */ /* 0x100fe20008000803 */
[--C-:B------:R-:W-:Y:S01]  /*1ff0*/  FFMA R50, R50, UR6, -R3.reuse ;  /* 0x0000000632327c23 */ /* 0x100fe20008000803 */
[--C-:B------:R-:W-:Y:S01]  /*2000*/  FFMA R51, R51, UR6, -R3.reuse ;  /* 0x0000000633337c23 */ /* 0x100fe20008000803 */
[--C-:B------:R-:W-:Y:S01]  /*2010*/  FFMA R54, R54, UR6, -R3.reuse ;  /* 0x0000000636367c23 */ /* 0x100fe20008000803 */
[----:B------:R-:W1:Y:S01]  /*2020*/  MUFU.EX2 R52, R52 ;  /* 0x0000003400347308 */ /* 0x000e620000000800 */
[----:B--2---:R-:W-:Y:S01]  /*2030*/  @!P5 FMUL R49, R49, R49 ;  /* 0x000000313131d220 */ /* 0x004fe20000400000 */
[----:B------:R-:W-:Y:S01]  /*2040*/  FSETP.GEU.AND P5, PT, R31, -126, PT ;  /* 0xc2fc00001f00780b */ /* 0x000fe20003fae000 */
[----:B------:R-:W-:Y:S01]  /*2050*/  FFMA R3, R55, UR6, -R3 ;  /* 0x0000000637037c23 */ /* 0x000fe20008000803 */
[----:B------:R-:W-:Y:S01]  /*2060*/  FADD R13, R10, R41 ;  /* 0x000000290a0d7221 */ /* 0x000fe20000000000 */
[----:B------:R-:W-:Y:S01]  /*2070*/  FADD R17, R14, R45 ;  /* 0x0000002d0e117221 */ /* 0x000fe20000000000 */
[----:B------:R-:W-:Y:S01]  /*2080*/  FADD R14, R2, R49 ;  /* 0x00000031020e7221 */ /* 0x000fe20000000000 */
[----:B------:R-:W-:Y:S01]  /*2090*/  @!P3 FMUL R27, R27, 0.5 ;  /* 0x3f0000001b1bb820 */ /* 0x000fe20000400000 */
[----:B------:R-:W2:Y:S01]  /*20a0*/  MUFU.EX2 R8, R8 ;  /* 0x0000000800087308 */ /* 0x000ea20000000800 */
[----:B---3--:R-:W-:Y:S01]  /*20b0*/  @!P1 FMUL R48, R48, R48 ;  /* 0x0000003030309220 */ /* 0x008fe20000400000 */
[----:B------:R-:W-:Y:S01]  /*20c0*/  FSETP.GEU.AND P1, PT, R30, -126, PT ;  /* 0xc2fc00001e00780b */ /* 0x000fe20003f2e000 */
[----:B------:R-:W-:Y:S01]  /*20d0*/  FADD R13, R13, R14 ;  /* 0x0000000e0d0d7221 */ /* 0x000fe20000000000 */
[C---:B------:R-:W-:Y:S01]  /*20e0*/  F2FP.SATFINITE.E4M3.F32.PACK_AB_MERGE_C R55, R151.reuse, R16, RZ ;  /* 0x000000109737723e */ /* 0x040fe200048070ff */
[----:B------:R-:W-:Y:S01]  /*20f0*/  FADD R10, R32, R48 ;  /* 0x00000030200a7221 */ /* 0x000fe20000000000 */
[----:B------:R-:W-:Y:S01]  /*2100*/  F2FP.SATFINITE.E4M3.F32.PACK_AB_MERGE_C R57, R151, R44, RZ ;  /* 0x0000002c9739723e */ /* 0x000fe200048070ff */
[----:B------:R-:W-:Y:S01]  /*2110*/  @!P5 FMUL R31, R31, 0.5 ;  /* 0x3f0000001f1fd820 */ /* 0x000fe20000400000 */
[----:B------:R-:W3:Y:S01]  /*2120*/  MUFU.EX2 R26, R26 ;  /* 0x0000001a001a7308 */ /* 0x000ee20000000800 */
[----:B-1----:R-:W-:Y:S01]  /*2130*/  @!P6 FMUL R52, R52, R52 ;  /* 0x000000343434e220 */ /* 0x002fe20000400000 */
[----:B------:R-:W-:-:S02]  /*2140*/  FSETP.GEU.AND P6, PT, R34, -126, PT ;  /* 0xc2fc00002200780b */ /* 0x000fc40003fce000 */
[C---:B------:R-:W-:Y:S01]  /*2150*/  F2FP.SATFINITE.E4M3.F32.PACK_AB_MERGE_C R58, R151.reuse, R48, RZ ;  /* 0x00000030973a723e */ /* 0x040fe200048070ff */
[----:B------:R-:W-:Y:S01]  /*2160*/  FADD R2, R36, R52 ;  /* 0x0000003424027221 */ /* 0x000fe20000000000 */
[----:B------:R-:W-:Y:S01]  /*2170*/  F2FP.SATFINITE.E4M3.F32.PACK_AB_MERGE_C R52, R151, R52, RZ ;  /* 0x000000349734723e */ /* 0x000fe200048070ff */
[----:B------:R-:W-:Y:S01]  /*2180*/  @!P1 FMUL R30, R30, 0.5 ;  /* 0x3f0000001e1e9820 */ /* 0x000fe20000400000 */
[----:B------:R1:W4:Y:S01]  /*2190*/  MUFU.EX2 R20, R31 ;  /* 0x0000001f00147308 */ /* 0x0003220000000800 */
[----:B--2---:R-:W-:Y:S01]  /*21a0*/  @!P2 FMUL R8, R8, R8 ;  /* 0x000000080808a220 */ /* 0x004fe20000400000 */
[----:B------:R-:W-:Y:S02]  /*21b0*/  FSETP.GEU.AND P2, PT, R35, -126, PT ;  /* 0xc2fc00002300780b */ /* 0x000fe40003f4e000 */
[C---:B------:R-:W-:Y:S02]  /*21c0*/  F2FP.SATFINITE.E4M3.F32.PACK_AB_MERGE_C R41, R151.reuse, R41, RZ ;  /* 0x000000299729723e */ /* 0x040fe400048070ff */
[----:B------:R-:W-:Y:S01]  /*21d0*/  F2FP.SATFINITE.E4M3.F32.PACK_AB_MERGE_C R45, R151, R45, RZ ;  /* 0x0000002d972d723e */ /* 0x000fe200048070ff */
[----:B------:R-:W-:Y:S01]  /*21e0*/  @!P6 FMUL R34, R34, 0.5 ;  /* 0x3f0000002222e820 */ /* 0x000fe20000400000 */
[----:B------:R2:W5:Y:S01]  /*21f0*/  MUFU.EX2 R18, R27 ;  /* 0x0000001b00127308 */ /* 0x0005620000000800 */
[----:B---3--:R-:W-:Y:S01]  /*2200*/  @!P4 FMUL R26, R26, R26 ;  /* 0x0000001a1a1ac220 */ /* 0x008fe20000400000 */
[----:B------:R-:W-:-:S02]  /*2210*/  FSETP.GEU.AND P4, PT, R38, -126, PT ;  /* 0xc2fc00002600780b */ /* 0x000fc40003f8e000 */
[C---:B-1----:R-:W-:Y:S02]  /*2220*/  F2FP.SATFINITE.E4M3.F32.PACK_AB_MERGE_C R31, R151.reuse, R28, RZ ;  /* 0x0000001c971f723e */ /* 0x042fe400048070ff */
[----:B------:R-:W-:Y:S01]  /*2230*/  F2FP.SATFINITE.E4M3.F32.PACK_AB_MERGE_C R49, R151, R49, RZ ;  /* 0x000000319731723e */ /* 0x000fe200048070ff */
[----:B------:R-:W-:Y:S01]  /*2240*/  @!P2 FMUL R35, R35, 0.5 ;  /* 0x3f0000002323a820 */ /* 0x000fe20000400000 */
[----:B------:R-:W1:Y:S01]  /*2250*/  MUFU.EX2 R30, R30 ;  /* 0x0000001e001e7308 */ /* 0x000e620000000800 */
[----:B----4-:R-:W-:Y:S01]  /*2260*/  @!P5 FMUL R20, R20, R20 ;  /* 0x000000141414d220 */ /* 0x010fe20000400000 */
[----:B------:R-:W-:Y:S02]  /*2270*/  FSETP.GEU.AND P5, PT, R43, -126, PT ;  /* 0xc2fc00002b00780b */ /* 0x000fe40003fae000 */
[----:B--2---:R-:W-:Y:S02]  /*2280*/  F2FP.SATFINITE.E4M3.F32.PACK_AB_MERGE_C R27, R151, R24, RZ ;  /* 0x00000018971b723e */ /* 0x004fe400048070ff */
[----:B------:R-:W-:Y:S01]  /*2290*/  LOP3.LUT R52, R52, 0xff, RZ, 0xc0, !PT ;  /* 0x000000ff34347812 */ /* 0x000fe200078ec0ff */
[----:B------:R-:W-:Y:S01]  /*22a0*/  @!P4 FMUL R38, R38, 0.5 ;  /* 0x3f0000002626c820 */ /* 0x000fe20000400000 */
[----:B------:R2:W3:Y:S01]  /*22b0*/  MUFU.EX2 R22, R35 ;  /* 0x0000002300167308 */ /* 0x0004e20000000800 */
[----:B-----5:R-:W-:Y:S01]  /*22c0*/  @!P3 FMUL R18, R18, R18 ;  /* 0x000000121212b220 */ /* 0x020fe20000400000 */
[----:B------:R-:W-:-:S02]  /*22d0*/  FSETP.GEU.AND P3, PT, R39, -126, PT ;  /* 0xc2fc00002700780b */ /* 0x000fc40003f6e000 */
[----:B------:R-:W-:Y:S02]  /*22e0*/  LOP3.LUT R31, R31, 0xff, RZ, 0xc0, !PT ;  /* 0x000000ff1f1f7812 */ /* 0x000fe400078ec0ff */
[----:B------:R-:W-:Y:S01]  /*22f0*/  LOP3.LUT R41, R41, 0xffff, RZ, 0xc0, !PT ;  /* 0x0000ffff29297812 */ /* 0x000fe200078ec0ff */
[----:B------:R-:W-:Y:S01]  /*2300*/  @!P5 FMUL R43, R43, 0.5 ;  /* 0x3f0000002b2bd820 */ /* 0x000fe20000400000 */
[----:B------:R-:W4:Y:S01]  /*2310*/  MUFU.EX2 R40, R40 ;  /* 0x0000002800287308 */ /* 0x000f220000000800 */
[----:B-1----:R-:W-:Y:S01]  /*2320*/  @!P1 FMUL R30, R30, R30 ;  /* 0x0000001e1e1e9220 */ /* 0x002fe20000400000 */
[----:B------:R-:W-:Y:S02]  /*2330*/  FSETP.GEU.AND P1, PT, R5, -126, PT ;  /* 0xc2fc00000500780b */ /* 0x000fe40003f2e000 */
[C---:B--2---:R-:W-:Y:S02]  /*2340*/  F2FP.SATFINITE.E4M3.F32.PACK_AB_MERGE_C R35, R151.reuse, R32, RZ ;  /* 0x000000209723723e */ /* 0x044fe400048070ff */
[----:B------:R-:W-:Y:S01]  /*2350*/  F2FP.SATFINITE.E4M3.F32.PACK_AB_MERGE_C R32, R151, R20, RZ ;  /* 0x000000149720723e */ /* 0x000fe200048070ff */
[----:B------:R-:W-:Y:S01]  /*2360*/  @!P3 FMUL R39, R39, 0.5 ;  /* 0x3f0000002727b820 */ /* 0x000fe20000400000 */
[----:B------:R-:W1:Y:S01]  /*2370*/  MUFU.EX2 R34, R34 ;  /* 0x0000002200227308 */ /* 0x000e620000000800 */
[----:B---3--:R-:W-:Y:S01]  /*2380*/  @!P2 FMUL R22, R22, R22 ;  /* 0x000000161616a220 */ /* 0x008fe20000400000 */
[----:B------:R-:W-:-:S02]  /*2390*/  FSETP.GEU.AND P2, PT, R47, -126, PT ;  /* 0xc2fc00002f00780b */ /* 0x000fc40003f4e000 */
[----:B------:R-:W-:Y:S02]  /*23a0*/  LOP3.LUT R27, R27, 0xff, RZ, 0xc0, !PT ;  /* 0x000000ff1b1b7812 */ /* 0x000fe400078ec0ff */
[----:B------:R-:W-:Y:S01]  /*23b0*/  LOP3.LUT R58, R58, 0xff, RZ, 0xc0, !PT ;  /* 0x000000ff3a3a7812 */ /* 0x000fe200078ec0ff */
[----:B------:R-:W-:Y:S01]  /*23c0*/  @!P1 FMUL R5, R5, 0.5 ;  /* 0x3f00000005059820 */ /* 0x000fe20000400000 */
[----:B------:R2:W3:Y:S01]  /*23d0*/  MUFU.EX2 R42, R39 ;  /* 0x00000027002a7308 */ /* 0x0004e20000000800 */
[----:B----4-:R-:W-:Y:S01]  /*23e0*/  @!P0 FMUL R40, R40, R40 ;  /* 0x0000002828288220 */ /* 0x010fe20000400000 */
[----:B------:R-:W-:Y:S02]  /*23f0*/  FSETP.GEU.AND P0, PT, R46, -126, PT ;  /* 0xc2fc00002e00780b */ /* 0x000fe40003f0e000 */
[----:B------:R-:W-:Y:S02]  /*2400*/  LOP3.LUT R49, R49, 0xffff, RZ, 0xc0, !PT ;  /* 0x0000ffff31317812 */ /* 0x000fe400078ec0ff */
[----:B------:R-:W-:Y:S01]  /*2410*/  F2FP.SATFINITE.E4M3.F32.PACK_AB_MERGE_C R56, R151, R40, RZ ;  /* 0x000000289738723e */ /* 0x000fe200048070ff */
[----:B------:R-:W-:Y:S01]  /*2420*/  @!P2 FMUL R47, R47, 0.5 ;  /* 0x3f0000002f2fa820 */ /* 0x000fe20000400000 */
[----:B------:R-:W4:Y:S01]  /*2430*/  MUFU.EX2 R38, R38 ;  /* 0x0000002600267308 */ /* 0x000f220000000800 */
[----:B-1----:R-:W-:Y:S01]  /*2440*/  @!P6 FMUL R34, R34, R34 ;  /* 0x000000222222e220 */ /* 0x002fe20000400000 */
[----:B------:R-:W-:-:S02]  /*2450*/  FSETP.GEU.AND P6, PT, R54, -126, PT ;  /* 0xc2fc00003600780b */ /* 0x000fc40003fce000 */
[C---:B--2---:R-:W-:Y:S02]  /*2460*/  F2FP.SATFINITE.E4M3.F32.PACK_AB_MERGE_C R39, R151.reuse, R22, RZ ;  /* 0x000000169727723e */ /* 0x044fe400048070ff */
[----:B------:R-:W-:Y:S01]  /*2470*/  F2FP.SATFINITE.E4M3.F32.PACK_AB_MERGE_C R36, R151, R34, RZ ;  /* 0x000000229724723e */ /* 0x000fe200048070ff */
[----:B------:R-:W-:Y:S01]  /*2480*/  @!P0 FMUL R46, R46, 0.5 ;  /* 0x3f0000002e2e8820 */ /* 0x000fe20000400000 */
[----:B------:R-:W1:Y:S01]  /*2490*/  MUFU.EX2 R43, R43 ;  /* 0x0000002b002b7308 */ /* 0x000e620000000800 */
[----:B---3--:R-:W-:Y:S01]  /*24a0*/  @!P3 FMUL R42, R42, R42 ;  /* 0x0000002a2a2ab220 */ /* 0x008fe20000400000 */
[----:B------:R-:W-:Y:S02]  /*24b0*/  FSETP.GEU.AND P3, PT, R51, -126, PT ;  /* 0xc2fc00003300780b */ /* 0x000fe40003f6e000 */
[----:B------:R-:W-:Y:S02]  /*24c0*/  LOP3.LUT R56, R56, 0xff, RZ, 0xc0, !PT ;  /* 0x000000ff38387812 */ /* 0x000fe400078ec0ff */
[----:B------:R-:W-:Y:S01]  /*24d0*/  LOP3.LUT R57, R57, 0xff, RZ, 0xc0, !PT ;  /* 0x000000ff39397812 */ /* 0x000fe200078ec0ff */
[----:B------:R-:W-:Y:S01]  /*24e0*/  @!P6 FMUL R54, R54, 0.5 ;  /* 0x3f0000003636e820 */ /* 0x000fe20000400000 */
[----:B------:R-:W2:Y:S01]  /*24f0*/  MUFU.EX2 R5, R5 ;  /* 0x0000000500057308 */ /* 0x000ea20000000800 */
[----:B----4-:R-:W-:Y:S01]  /*2500*/  @!P4 FMUL R38, R38, R38 ;  /* 0x000000262626c220 */ /* 0x010fe20000400000 */
[----:B------:R-:W-:-:S02]  /*2510*/  FSETP.GEU.AND P4, PT, R50, -126, PT ;  /* 0xc2fc00003200780b */ /* 0x000fc40003f8e000 */
[----:B------:R-:W-:Y:S02]  /*2520*/  PRMT R41, R41, 0x7604, R56 ;  /* 0x0000760429297816 */ /* 0x000fe40000000038 */
[----:B------:R-:W-:Y:S01]  /*2530*/  LOP3.LUT R35, R35, 0xff, RZ, 0xc0, !PT ;  /* 0x000000ff23237812 */ /* 0x000fe200078ec0ff */
[----:B------:R-:W-:Y:S01]  /*2540*/  @!P3 FMUL R51, R51, 0.5 ;  /* 0x3f0000003333b820 */ /* 0x000fe20000400000 */
[----:B------:R-:W3:Y:S01]  /*2550*/  MUFU.EX2 R47, R47 ;  /* 0x0000002f002f7308 */ /* 0x000ee20000000800 */
[----:B-1----:R-:W-:Y:S01]  /*2560*/  @!P5 FMUL R43, R43, R43 ;  /* 0x0000002b2b2bd220 */ /* 0x002fe20000400000 */
[----:B------:R-:W-:Y:S02]  /*2570*/  FSETP.GEU.AND P5, PT, R3, -126, PT ;  /* 0xc2fc00000300780b */ /* 0x000fe40003fae000 */
[----:B------:R-:W-:Y:S01]  /*2580*/  PRMT R49, R49, 0x7604, R58 ;  /* 0x0000760431317816 */ /* 0x000fe2000000003a */
[----:B------:R-:W-:Y:S01]  /*2590*/  FADD R19, R18, R43 ;  /* 0x0000002b12137221 */ /* 0x000fe20000000000 */
[----:B------:R-:W-:Y:S01]  /*25a0*/  F2FP.SATFINITE.E4M3.F32.PACK_AB_MERGE_C R43, R151, R43, RZ ;  /* 0x0000002b972b723e */ /* 0x000fe200048070ff */
[----:B------:R-:W-:Y:S01]  /*25b0*/  @!P4 FMUL R50, R50, 0.5 ;  /* 0x3f0000003232c820 */ /* 0x000fe20000400000 */
[----:B------:R-:W1:Y:S01]  /*25c0*/  MUFU.EX2 R51, R51 ;  /* 0x0000003300337308 */ /* 0x000e620000000800 */
[----:B--2---:R-:W-:Y:S01]  /*25d0*/  @!P1 FMUL R5, R5, R5 ;  /* 0x0000000505059220 */ /* 0x004fe20000400000 */
[----:B------:R-:W-:Y:S01]  /*25e0*/  ISETP.GT.U32.AND P1, PT, R9, 0x1, PT ;  /* 0x000000010900780c */ /* 0x000fe20003f24070 */
[----:B------:R-:W-:Y:S01]  /*25f0*/  FADD R9, R24, R40 ;  /* 0x0000002818097221 */ /* 0x000fe20000000000 */
[----:B------:R-:W-:Y:S01]  /*2600*/  FADD R24, R16, R8 ;  /* 0x0000000810187221 */ /* 0x000fe20000000000 */
[----:B------:R-:W-:Y:S01]  /*2610*/  FADD R16, R26, R5 ;  /* 0x000000051a107221 */ /* 0x000fe20000000000 */
[----:B------:R-:W-:Y:S01]  /*2620*/  F2FP.SATFINITE.E4M3.F32.PACK_AB_MERGE_C R26, R151, R26, RZ ;  /* 0x0000001a971a723e */ /* 0x000fe200048070ff */
[----:B------:R-:W-:Y:S01]  /*2630*/  @!P5 FMUL R3, R3, 0.5 ;  /* 0x3f0000000303d820 */ /* 0x000fe20000400000 */
[----:B------:R-:W2:Y:S01]  /*2640*/  MUFU.EX2 R46, R46 ;  /* 0x0000002e002e7308 */ /* 0x000ea20000000800 */
[----:B---3--:R-:W-:Y:S01]  /*2650*/  @!P2 FMUL R47, R47, R47 ;  /* 0x0000002f2f2fa220 */ /* 0x008fe20000400000 */
[----:B------:R-:W-:Y:S01]  /*2660*/  F2FP.SATFINITE.E4M3.F32.PACK_AB_MERGE_C R40, R151, R38, RZ ;  /* 0x000000269728723e */ /* 0x000fe200048070ff */
[----:B------:R-:W-:Y:S01]  /*2670*/  FADD R24, R17, R24 ;  /* 0x0000001811187221 */ /* 0x000fe20000000000 */
[----:B------:R-:W-:Y:S01]  /*2680*/  LOP3.LUT R43, R43, 0xffff, RZ, 0xc0, !PT ;  /* 0x0000ffff2b2b7812 */ /* 0x000fe200078ec0ff */
[----:B------:R-:W-:Y:S01]  /*2690*/  FADD R21, R20, R47 ;  /* 0x0000002f14157221 */ /* 0x000fe20000000000 */
[----:B------:R-:W-:Y:S01]  /*26a0*/  F2FP.SATFINITE.E4M3.F32.PACK_AB_MERGE_C R47, R151, R47, RZ ;  /* 0x0000002f972f723e */ /* 0x000fe200048070ff */
[----:B------:R-:W-:Y:S01]  /*26b0*/  FADD R24, R13, R24 ;  /* 0x000000180d187221 */ /* 0x000fe20000000000 */
[----:B------:R-:W3:Y:S01]  /*26c0*/  MUFU.EX2 R50, R50 ;  /* 0x0000003200327308 */ /* 0x000ee20000000800 */
[----:B-1----:R-:W-:Y:S01]  /*26d0*/  @!P3 FMUL R51, R51, R51 ;  /* 0x000000333333b220 */ /* 0x002fe20000400000 */
[----:B------:R-:W-:-:S02]  /*26e0*/  LOP3.LUT R47, R47, 0xffff, RZ, 0xc0, !PT ;  /* 0x0000ffff2f2f7812 */ /* 0x000fc400078ec0ff */
[----:B------:R-:W-:Y:S01]  /*26f0*/  LOP3.LUT R32, R32, 0xffff, RZ, 0xc0, !PT ;  /* 0x0000ffff20207812 */ /* 0x000fe200078ec0ff */
[----:B------:R-:W-:Y:S01]  /*2700*/  FADD R20, R22, R51 ;  /* 0x0000003316147221 */ /* 0x000fe20000000000 */
[----:B------:R-:W-:Y:S02]  /*2710*/  F2FP.SATFINITE.E4M3.F32.PACK_AB_MERGE_C R51, R151, R51, RZ ;  /* 0x000000339733723e */ /* 0x000fe400048070ff */
[----:B------:R-:W1:Y:S01]  /*2720*/  MUFU.EX2 R54, R54 ;  /* 0x0000003600367308 */ /* 0x000e620000000800 */
[----:B--2---:R-:W-:Y:S01]  /*2730*/  @!P0 FMUL R46, R46, R46 ;  /* 0x0000002e2e2e8220 */ /* 0x004fe20000400000 */
[----:B------:R-:W-:Y:S01]  /*2740*/  ISETP.NE.AND P0, PT, R15, RZ, PT ;  /* 0x000000ff0f00720c */ /* 0x000fe20003f05270 */
[----:B------:R-:W-:Y:S01]  /*2750*/  FADD R15, R28, R44 ;  /* 0x0000002c1c0f7221 */ /* 0x000fe20000000000 */
[C---:B------:R-:W-:Y:S01]  /*2760*/  F2FP.SATFINITE.E4M3.F32.PACK_AB_MERGE_C R28, R151.reuse, R18, RZ ;  /* 0x00000012971c723e */ /* 0x040fe200048070ff */
[----:B------:R-:W-:Y:S01]  /*2770*/  FADD R18, R30, R46 ;  /* 0x0000002e1e127221 */ /* 0x000fe20000000000 */
[----:B------:R-:W-:Y:S01]  /*2780*/  F2FP.SATFINITE.E4M3.F32.PACK_AB_MERGE_C R44, R151, R5, RZ ;  /* 0x00000005972c723e */ /* 0x000fe200048070ff */
[----:B------:R-:W-:Y:S01]  /*2790*/  FADD R2, R15, R2 ;  /* 0x000000020f027221 */ /* 0x000fe20000000000 */
[----:B------:R-:W2:Y:S01]  /*27a0*/  MUFU.EX2 R3, R3 ;  /* 0x0000000300037308 */ /* 0x000ea20000000800 */
[----:B---3--:R-:W-:Y:S01]  /*27b0*/  @!P4 FMUL R50, R50, R50 ;  /* 0x000000323232c220 */ /* 0x008fe20000400000 */
[C---:B------:R-:W-:Y:S01]  /*27c0*/  F2FP.SATFINITE.E4M3.F32.PACK_AB_MERGE_C R5, R151.reuse, R8, RZ ;  /* 0x000000089705723e */ /* 0x040fe200048070ff */
[----:B------:R-:W-:Y:S01]  /*27d0*/  IMAD.U32 R44, R44, 0x10000, RZ ;  /* 0x000100002c2c7824 */ /* 0x000fe200078e00ff */
[C---:B------:R-:W-:Y:S01]  /*27e0*/  F2FP.SATFINITE.E4M3.F32.PACK_AB_MERGE_C R30, R151.reuse, R30, RZ ;  /* 0x0000001e971e723e */ /* 0x040fe200048070ff */
[----:B------:R-:W-:Y:S01]  /*27f0*/  FADD R23, R34, R50 ;  /* 0x0000003222177221 */ /* 0x000fe20000000000 */
[----:B------:R-:W-:Y:S01]  /*2800*/  F2FP.SATFINITE.E4M3.F32.PACK_AB_MERGE_C R48, R151, R46, RZ ;  /* 0x0000002e9730723e */ /* 0x000fe200048070ff */
[----:B------:R-:W-:Y:S01]  /*2810*/  FADD R19, R19, R20 ;  /* 0x0000001413137221 */ /* 0x000fe20000000000 */
[----:B------:R-:W-:Y:S01]  /*2820*/  F2FP.SATFINITE.E4M3.F32.PACK_AB_MERGE_C R50, R151, R50, RZ ;  /* 0x000000329732723e */ /* 0x000fe200048070ff */
[----:B-1----:R-:W-:Y:S01]  /*2830*/  @!P6 FMUL R54, R54, R54 ;  /* 0x000000363636e220 */ /* 0x002fe20000400000 */
[----:B------:R-:W-:Y:S01]  /*2840*/  LOP3.LUT R8, R29, 0xffff, RZ, 0xc0, !PT ;  /* 0x0000ffff1d087812 */ /* 0x000fe200078ec0ff */
[----:B------:R-:W-:Y:S01]  /*2850*/  FADD R16, R16, R23 ;  /* 0x0000001710107221 */ /* 0x000fe20000000000 */
[----:B------:R-:W-:Y:S01]  /*2860*/  LOP3.LUT R46, R45, 0xffff, RZ, 0xc0, !PT ;  /* 0x0000ffff2d2e7812 */ /* 0x000fe200078ec0ff */
[----:B------:R-:W-:Y:S01]  /*2870*/  FADD R25, R38, R54 ;  /* 0x0000003626197221 */ /* 0x000fe20000000000 */
[----:B------:R-:W-:-:S02]  /*2880*/  F2FP.SATFINITE.E4M3.F32.PACK_AB_MERGE_C R54, R151, R54, RZ ;  /* 0x000000369736723e */ /* 0x000fc400048070ff */
[----:B------:R-:W-:Y:S01]  /*2890*/  LOP3.LUT R41, R41, 0xff0000, R44, 0xf8, !PT ;  /* 0x00ff000029297812 */ /* 0x000fe200078ef82c */
[----:B--2---:R-:W-:Y:S01]  /*28a0*/  @!P5 FMUL R3, R3, R3 ;  /* 0x000000030303d220 */ /* 0x004fe20000400000 */
[----:B------:R-:W-:Y:S01]  /*28b0*/  PRMT R8, R8, 0x7604, R27 ;  /* 0x0000760408087816 */ /* 0x000fe2000000001b */
[----:B------:R-:W-:Y:S01]  /*28c0*/  IMAD.U32 R27, R36, 0x10000, RZ ;  /* 0x00010000241b7824 */ /* 0x000fe200078e00ff */
[----:B------:R-:W-:Y:S01]  /*28d0*/  LOP3.LUT R34, R37, 0xffff, RZ, 0xc0, !PT ;  /* 0x0000ffff25227812 */ /* 0x000fe200078ec0ff */
[----:B------:R-:W-:Y:S01]  /*28e0*/  FADD R22, R42, R3 ;  /* 0x000000032a167221 */ /* 0x000fe20000000000 */
[C---:B------:R-:W-:Y:S01]  /*28f0*/  F2FP.SATFINITE.E4M3.F32.PACK_AB_MERGE_C R42, R151.reuse, R42, RZ ;  /* 0x0000002a972a723e */ /* 0x040fe200048070ff */
[----:B------:R-:W-:Y:S01]  /*2900*/  FADD R25, R18, R25 ;  /* 0x0000001912197221 */ /* 0x000fe20000000000 */
[----:B------:R-:W-:Y:S01]  /*2910*/  F2FP.SATFINITE.E4M3.F32.PACK_AB_MERGE_C R151, R151, R3, RZ ;  /* 0x000000039797723e */ /* 0x000fe200048070ff */
[----:B------:R-:W-:Y:S01]  /*2920*/  FADD R3, R9, R10 ;  /* 0x0000000a09037221 */ /* 0x000fe20000000000 */
[----:B------:R-:W-:Y:S01]  /*2930*/  LOP3.LUT R9, R5, 0xffff, RZ, 0xc0, !PT ;  /* 0x0000ffff05097812 */ /* 0x000fe200078ec0ff */
[----:B------:R-:W-:Y:S01]  /*2940*/  IMAD.U32 R5, R26, 0x10000, RZ ;  /* 0x000100001a057824 */ /* 0x000fe200078e00ff */
[----:B------:R-:W-:Y:S01]  /*2950*/  LOP3.LUT R10, R33, 0xffff, RZ, 0xc0, !PT ;  /* 0x0000ffff210a7812 */ /* 0x000fe200078ec0ff */
[----:B------:R-:W-:Y:S01]  /*2960*/  IMAD.U32 R33, R54, 0x10000, RZ ;  /* 0x0001000036217824 */ /* 0x000fe200078e00ff */
[----:B------:R-:W-:Y:S01]  /*2970*/  PRMT R52, R9, 0x7604, R52 ;  /* 0x0000760409347816 */ /* 0x000fe20000000034 */
[----:B------:R-:W-:Y:S01]  /*2980*/  IMAD.SHL.U32 R26, R47, 0x1000000, RZ ;  /* 0x010000002f1a7824 */ /* 0x000fe200078e00ff */
[----:B------:R-:W-:Y:S01]  /*2990*/  PRMT R10, R10, 0x7604, R31 ;  /* 0x000076040a0a7816 */ /* 0x000fe2000000001f */
[----:B------:R-:W-:Y:S01]  /*29a0*/  FADD R3, R3, R2 ;  /* 0x0000000203037221 */ /* 0x000fe20000000000 */
[----:B------:R-:W-:Y:S01]  /*29b0*/  SHF.L.U32 R9, R30, 0x10, RZ ;  /* 0x000000101e097819 */ /* 0x000fe200000006ff */
[----:B------:R-:W-:Y:S01]  /*29c0*/  FADD R22, R21, R22 ;  /* 0x0000001615167221 */ /* 0x000fe20000000000 */
[----:B------:R-:W-:Y:S01]  /*29d0*/  LOP3.LUT R38, R55, 0xffff, RZ, 0xc0, !PT ;  /* 0x0000ffff37267812 */ /* 0x000fe200078ec0ff */
[----:B------:R-:W-:Y:S01]  /*29e0*/  FADD R16, R16, R25 ;  /* 0x0000001910107221 */ /* 0x000fe20000000000 */
[----:B------:R-:W-:Y:S01]  /*29f0*/  LOP3.LUT R9, R10, 0xff0000, R9, 0xf8, !PT ;  /* 0x00ff00000a097812 */ /* 0x000fe200078ef809 */
[----:B------:R-:W-:Y:S01]  /*2a00*/  FADD R19, R19, R22 ;  /* 0x0000001613137221 */ /* 0x000fe20000000000 */
[----:B------:R-:W-:-:S02]  /*2a10*/  SHF.L.U32 R10, R43, 0x18, RZ ;  /* 0x000000182b0a7819 */ /* 0x000fc400000006ff */
[----:B------:R-:W-:Y:S02]  /*2a20*/  SHF.L.U32 R50, R50, 0x10, RZ ;  /* 0x0000001032327819 */ /* 0x000fe400000006ff */
[----:B------:R-:W-:Y:S02]  /*2a30*/  LOP3.LUT R28, R28, 0xffff, RZ, 0xc0, !PT ;  /* 0x0000ffff1c1c7812 */ /* 0x000fe400078ec0ff */
[----:B------:R-:W-:Y:S02]  /*2a40*/  LOP3.LUT R51, R51, 0xffff, RZ, 0xc0, !PT ;  /* 0x0000ffff33337812 */ /* 0x000fe400078ec0ff */
[----:B------:R-:W-:Y:S02]  /*2a50*/  PRMT R46, R46, 0x7604, R57 ;  /* 0x000076042e2e7816 */ /* 0x000fe40000000039 */
[----:B------:R-:W-:Y:S02]  /*2a60*/  SHF.L.U32 R31, R48, 0x10, RZ ;  /* 0x00000010301f7819 */ /* 0x000fe400000006ff */
[----:B------:R-:W-:-:S02]  /*2a70*/  LOP3.LUT R39, R39, 0xffff, RZ, 0xc0, !PT ;  /* 0x0000ffff27277812 */ /* 0x000fc400078ec0ff */
[----:B------:R-:W-:Y:S02]  /*2a80*/  LOP3.LUT R41, R41, R10, RZ, 0xfc, !PT ;  /* 0x0000000a29297212 */ /* 0x000fe400078efcff */
[----:B------:R-:W-:Y:S02]  /*2a90*/  PRMT R34, R34, 0x7604, R35 ;  /* 0x0000760422227816 */ /* 0x000fe40000000023 */
[----:B------:R-:W-:Y:S02]  /*2aa0*/  PRMT R38, R38, 0x7604, R53 ;  /* 0x0000760426267816 */ /* 0x000fe40000000035 */
[----:B------:R-:W-:Y:S01]  /*2ab0*/  LOP3.LUT R5, R8, 0xff0000, R5, 0xf8, !PT ;  /* 0x00ff000008057812 */ /* 0x000fe200078ef805 */
[----:B------:R-:W-:Y:S01]  /*2ac0*/  IMAD.SHL.U32 R8, R39, 0x1000000, RZ ;  /* 0x0100000027087824 */ /* 0x000fe200078e00ff */
[----:B------:R-:W-:Y:S02]  /*2ad0*/  SHF.L.U32 R29, R40, 0x10, RZ ;  /* 0x00000010281d7819 */ /* 0x000fe400000006ff */
[----:B------:R-:W-:-:S02]  /*2ae0*/  LOP3.LUT R49, R49, 0xff0000, R50, 0xf8, !PT ;  /* 0x00ff000031317812 */ /* 0x000fc400078ef832 */
[----:B------:R-:W-:Y:S02]  /*2af0*/  SHF.L.U32 R28, R28, 0x18, RZ ;  /* 0x000000181c1c7819 */ /* 0x000fe400000006ff */
[----:B------:R-:W-:Y:S02]  /*2b00*/  LOP3.LUT R42, R42, 0xffff, RZ, 0xc0, !PT ;  /* 0x0000ffff2a2a7812 */ /* 0x000fe400078ec0ff */
[----:B------:R-:W-:Y:S02]  /*2b10*/  SHF.L.U32 R32, R32, 0x18, RZ ;  /* 0x0000001820207819 */ /* 0x000fe400000006ff */
[----:B------:R-:W-:Y:S02]  /*2b20*/  SHF.L.U32 R10, R51, 0x18, RZ ;  /* 0x00000018330a7819 */ /* 0x000fe400000006ff */
[----:B------:R-:W-:Y:S02]  /*2b30*/  LOP3.LUT R31, R46, 0xff0000, R31, 0xf8, !PT ;  /* 0x00ff00002e1f7812 */ /* 0x000fe400078ef81f */
[----:B------:R-:W-:-:S02]  /*2b40*/  LOP3.LUT R151, R151, 0xffff, RZ, 0xc0, !PT ;  /* 0x0000ffff97977812 */ /* 0x000fc400078ec0ff */
[----:B------:R-:W-:Y:S02]  /*2b50*/  LOP3.LUT R27, R34, 0xff0000, R27, 0xf8, !PT ;  /* 0x00ff0000221b7812 */ /* 0x000fe400078ef81b */
[----:B------:R-:W-:Y:S02]  /*2b60*/  LOP3.LUT R29, R38, 0xff0000, R29, 0xf8, !PT ;  /* 0x00ff0000261d7812 */ /* 0x000fe400078ef81d */
[----:B------:R-:W-:Y:S02]  /*2b70*/  LOP3.LUT R5, R5, R28, RZ, 0xfc, !PT ;  /* 0x0000001c05057212 */ /* 0x000fe400078efcff */
[----:B------:R-:W-:Y:S02]  /*2b80*/  SHF.L.U32 R42, R42, 0x18, RZ ;  /* 0x000000182a2a7819 */ /* 0x000fe400000006ff */
[----:B------:R-:W-:Y:S02]  /*2b90*/  LOP3.LUT R32, R9, R32, RZ, 0xfc, !PT ;  /* 0x0000002009207212 */ /* 0x000fe400078efcff */
[----:B------:R-:W-:-:S02]  /*2ba0*/  LOP3.LUT R49, R49, R10, RZ, 0xfc, !PT ;  /* 0x0000000a31317212 */ /* 0x000fc400078efcff */
[----:B------:R-:W-:Y:S02]  /*2bb0*/  LOP3.LUT R33, R52, 0xff0000, R33, 0xf8, !PT ;  /* 0x00ff000034217812 */ /* 0x000fe400078ef821 */
[----:B------:R-:W-:Y:S02]  /*2bc0*/  SHF.L.U32 R28, R151, 0x18, RZ ;  /* 0x00000018971c7819 */ /* 0x000fe400000006ff */
[----:B------:R-:W-:Y:S02]  /*2bd0*/  LOP3.LUT R26, R31, R26, RZ, 0xfc, !PT ;  /* 0x0000001a1f1a7212 */ /* 0x000fe400078efcff */
[----:B------:R-:W-:Y:S02]  /*2be0*/  MOV R9, 0x3021 ;  /* 0x0000302100097802 */ /* 0x000fe40000000f00 */
[----:B------:R-:W-:Y:S02]  /*2bf0*/  LOP3.LUT R10, R0, 0xc, RZ, 0xc0, !PT ;  /* 0x0000000c000a7812 */ /* 0x000fe400078ec0ff */
[----:B------:R-:W-:-:S02]  /*2c00*/  MOV R31, 0x2130 ;  /* 0x00002130001f7802 */ /* 0x000fc40000000f00 */
[----:B------:R-:W-:Y:S02]  /*2c10*/  LOP3.LUT R8, R27, R8, RZ, 0xfc, !PT ;  /* 0x000000081b087212 */ /* 0x000fe400078efcff */
[----:B------:R-:W-:Y:S02]  /*2c20*/  LOP3.LUT R29, R29, R42, RZ, 0xfc, !PT ;  /* 0x0000002a1d1d7212 */ /* 0x000fe400078efcff */
[----:B------:R-:W-:Y:S02]  /*2c30*/  LOP3.LUT R28, R33, R28, RZ, 0xfc, !PT ;  /* 0x0000001c211c7212 */ /* 0x000fe400078efcff */
[-C--:B------:R-:W-:Y:S02]  /*2c40*/  SHF.R.U32.HI R0, RZ, R10.reuse, R9 ;  /* 0x0000000aff007219 */ /* 0x080fe40000011609 */
[----:B------:R-:W-:Y:S02]  /*2c50*/  SEL R27, R32, R5, P1 ;  /* 0x00000005201b7207 */ /* 0x000fe40000800000 */
[----:B------:R-:W-:-:S02]  /*2c60*/  SHF.R.U32.HI R9, RZ, R10, R31 ;  /* 0x0000000aff097219 */ /* 0x000fc4000001161f */
[----:B------:R-:W-:Y:S02]  /*2c70*/  SEL R32, R5, R32, P1 ;  /* 0x0000002005207207 */ /* 0x000fe40000800000 */
[----:B------:R-:W-:Y:S02]  /*2c80*/  SEL R5, R29, R8, P1 ;  /* 0x000000081d057207 */ /* 0x000fe40000800000 */
[----:B------:R-:W-:Y:S02]  /*2c90*/  SEL R30, R8, R29, P1 ;  /* 0x0000001d081e7207 */ /* 0x000fe40000800000 */
[----:B------:R-:W-:Y:S02]  /*2ca0*/  SEL R29, R26, R41, P1 ;  /* 0x000000291a1d7207 */ /* 0x000fe40000800000 */
[----:B------:R-:W-:Y:S02]  /*2cb0*/  SEL R31, R28, R49, P1 ;  /* 0x000000311c1f7207 */ /* 0x000fe40000800000 */
[----:B------:R-:W-:Y:S01]  /*2cc0*/  LOP3.LUT R8, R0, 0xf, RZ, 0xc0, !PT ;  /* 0x0000000f00087812 */ /* 0x000fe200078ec0ff */
[----:B------:R-:W-:Y:S01]  /*2cd0*/  IMAD.MOV.U32 R0, RZ, RZ, 0x1054 ;  /* 0x00001054ff007424 */ /* 0x000fe200078e00ff */
[----:B------:R-:W-:-:S02]  /*2ce0*/  LOP3.LUT R9, R9, 0xf, RZ, 0xc0, !PT ;  /* 0x0000000f09097812 */ /* 0x000fc400078ec0ff */
[----:B------:R-:W-:Y:S01]  /*2cf0*/  SEL R26, R41, R26, P1 ;  /* 0x0000001a291a7207 */ /* 0x000fe20000800000 */
[----:B------:R1:W-:Y:S01]  /*2d00*/  SHFL.IDX PT, R155, R5, R8, 0x1c1f ;  /* 0x001c1f08059b7589 */ /* 0x0003e200000e0000 */
[----:B------:R-:W-:Y:S02]  /*2d10*/  SEL R28, R49, R28, P1 ;  /* 0x0000001c311c7207 */ /* 0x000fe40000800000 */
[----:B------:R-:W-:Y:S01]  /*2d20*/  MOV R2, 0x3276 ;  /* 0x0000327600027802 */ /* 0x000fe20000000f00 */
[----:B------:R-:W2:Y:S01]  /*2d30*/  SHFL.IDX PT, R30, R30, R9, 0x1c1f ;  /* 0x001c1f091e1e7589 */ /* 0x000ea200000e0000 */
[----:B------:R-:W-:Y:S02]  /*2d40*/  SEL R0, R0, 0x5410, P1 ;  /* 0x0000541000007807 */ /* 0x000fe40000800000 */
[----:B------:R-:W-:Y:S01]  /*2d50*/  SEL R2, R2, 0x7632, P1 ;  /* 0x0000763202027807 */ /* 0x000fe20000800000 */
[----:B------:R-:W-:Y:S01]  /*2d60*/  SHFL.IDX PT, R27, R27, R8, 0x1c1f ;  /* 0x001c1f081b1b7589 */ /* 0x000fe200000e0000 */
[----:B-1----:R-:W-:Y:S01]  /*2d70*/  FADD R5, R3, R24 ;  /* 0x0000001803057221 */ /* 0x002fe20000000000 */
[----:B------:R-:W-:-:S02]  /*2d80*/  FADD R3, R16, R19 ;  /* 0x0000001310037221 */ /* 0x000fc40000000000 */
[----:B------:R-:W1:Y:S04]  /*2d90*/  SHFL.IDX PT, R32, R32, R9, 0x1c1f ;  /* 0x001c1f0920207589 */ /* 0x000e6800000e0000 */
[----:B------:R-:W-:Y:S04]  /*2da0*/  SHFL.IDX PT, R29, R29, R8, 0x1c1f ;  /* 0x001c1f081d1d7589 */ /* 0x000fe800000e0000 */
[----:B------:R-:W3:Y:S04]  /*2db0*/  SHFL.IDX PT, R26, R26, R9, 0x1c1f ;  /* 0x001c1f091a1a7589 */ /* 0x000ee800000e0000 */
[----:B------:R-:W-:Y:S04]  /*2dc0*/  SHFL.IDX PT, R31, R31, R8, 0x1c1f ;  /* 0x001c1f081f1f7589 */ /* 0x000fe800000e0000 */
[----:B------:R-:W4:Y:S01]  /*2dd0*/  SHFL.IDX PT, R28, R28, R9, 0x1c1f ;  /* 0x001c1f091c1c7589 */ /* 0x000f2200000e0000 */
[----:B--2---:R-:W-:-:S02]  /*2de0*/  PRMT R154, R155, R0, R30 ;  /* 0x000000009b9a7216 */ /* 0x004fc4000000001e */
[----:B------:R-:W-:Y:S02]  /*2df0*/  PRMT R155, R155, R2, R30 ;  /* 0x000000029b9b7216 */ /* 0x000fe4000000001e */
[C-C-:B-1----:R-:W-:Y:S02]  /*2e00*/  PRMT R152, R27.reuse, R0, R32.reuse ;  /* 0x000000001b987216 */ /* 0x142fe40000000020 */
[----:B------:R-:W-:Y:S02]  /*2e10*/  PRMT R153, R27, R2, R32 ;  /* 0x000000021b997216 */ /* 0x000fe40000000020 */
[C-C-:B---3--:R-:W-:Y:S02]  /*2e20*/  PRMT R156, R29.reuse, R0, R26.reuse ;  /* 0x000000001d9c7216 */ /* 0x148fe4000000001a */
[----:B------:R-:W-:Y:S02]  /*2e30*/  PRMT R157, R29, R2, R26 ;  /* 0x000000021d9d7216 */ /* 0x000fe4000000001a */
[----:B----4-:R-:W-:-:S02]  /*2e40*/  PRMT R158, R31, R0, R28 ;  /* 0x000000001f9e7216 */ /* 0x010fc4000000001c */
[----:B------:R-:W-:Y:S01]  /*2e50*/  PRMT R159, R31, R2, R28 ;  /* 0x000000021f9f7216 */ /* 0x000fe2000000001c */
[----:B------:R-:W-:Y:S06]  /*2e60*/  @!P0 BRA `(.L_x_19) ;  /* 0x0000000000048947 */ /* 0x000fec0003800000 */
[----:B------:R-:W-:Y:S01]  /*2e70*/  BPT.TRAP 0x1 ;  /* 0x000000040000795c */ /* 0x000fe20000300000 */
.L_x_19:
[----:B------:R-:W1:Y:S02]  /*2e80*/  SYNCS.PHASECHK.TRANS64.TRYWAIT P2, [UR37+0x1c008], R12 ;  /* 0x01c0080cff0075a7 */ /* 0x000e640008040165 */
[----:B-1----:R-:W-:Y:S05]  /*2e90*/  @!P2 BRA `(.L_x_20) ;  /* 0x000000900024a947 */ /* 0x002fea0003800000 */
.L_x_109:
[----:B------:R-:W-:Y:S01]  /*2ea0*/  UIADD3 UR6, UR38, 0x400, URZ ;  /* 0x0000040026067890 */ /* 0x000fe2000fffe03f */
[----:B------:R-:W-:Y:S01]  /*2eb0*/  WARPGROUP.ARRIVE ;  /* 0x00000000000079c5 */ /* 0x000fe20000000000 */
[----:B------:R-:W-:-:S07]  /*2ec0*/  UMOV UR7, 0x80000020 ;  /* 0x8000002000077882 */ /* 0x000fce0000000000 */
[----:B------:R-:W-:Y:S01]  /*2ed0*/  QGMMA.64x256x32.F32.E4M3.E4M3 R24, R152, gdesc[UR4], RZ, !UPT, gsb0 ;  /* 0x03e0000498187df3 */ /* 0x000fe2000c0008ff */
[----:B------:R-:W-:Y:S01]  /*2ee0*/  UIADD3 UR6, UR38, 0x402, URZ ;  /* 0x0000040226067890 */ /* 0x000fe2000fffe03f */
[----:B------:R-:W-:Y:S01]  /*2ef0*/  UMOV UR7, 0x80000020 ;  /* 0x8000002000077882 */ /* 0x000fe20000000000 */
[----:B------:R-:W-:Y:S02]  /*2f00*/  WARPGROUP.DEPBAR.LE gsb0, 0x0 ;  /* 0x00008000000079c5 */ /* 0x000fe40000010000 */
[----:B------:R-:W-:-:S15]  /*2f10*/  WARPGROUP.ARRIVE ;  /* 0x00000000000079c5 */ /* 0x000fde0000000000 */
[----:B------:R-:W-:-:S08]  /*2f20*/  NOP ;  /* 0x0000000000007918 */ /* 0x000fd00000000000 */
[----:B------:R-:W-:Y:S03]  /*2f30*/  QGMMA.64x256x32.F32.E4M3.E4M3 R24, R156, gdesc[UR4], R24, gsb0 ;  /* 0x03e000049c187df3 */ /* 0x000fe60008000818 */
[----:B------:R-:W-:Y:S02]  /*2f40*/  WARPGROUP.DEPBAR.LE gsb0, 0x0 ;  /* 0x00008000000079c5 */ /* 0x000fe40000010000 */
[----:B------:R-:W-:Y:S05]  /*2f50*/  @!P0 BRA `(.L_x_21) ;  /* 0x0000000000048947 */ /* 0x000fea0003800000 */
[----:B------:R-:W-:Y:S01]  /*2f60*/  BPT.TRAP 0x1 ;  /* 0x000000040000795c */ /* 0x000fe20000300000 */
.L_x_21:
[----:B------:R-:W-:Y:S01]  /*2f70*/  UISETP.GT.U32.AND UP0, UPT, UR4, 0x1, UPT ;  /* 0x000000010400788c */ /* 0x000fe2000bf04070 */
[----:B------:R-:W-:Y:S01]  /*2f80*/  MOV R14, RZ ;  /* 0x000000ff000e7202 */ /* 0x000fe20000000f00 */
[----:B------:R-:W-:-:S04]  /*2f90*/  UIADD3 UR5, UR37, 0x1c028, URZ ;  /* 0x0001c02825057890 */ /* 0x000fc8000fffe03f */
[----:B------:R-:W-:Y:S01]  /*2fa0*/  PLOP3.LUT P2, PT, PT, PT, UP0, 0x80, 0x0 ;  /* 0x000000000000781c */ /* 0x000fe20003f4f008 */
[----:B------:R-:W-:-:S09]  /*2fb0*/  UPRMT UR5, URZ, 0x654, UR5 ;  /* 0x000006543f057896 */ /* 0x000fd20008000005 */
[----:B------:R-:W-:Y:S03]  /*2fc0*/  SYNCS.ARRIVE.TRANS64.RED.A1T0 RZ, [UR5], RZ ;  /* 0x000000ffffff79a7 */ /* 0x000fe60008100405 */
[----:B------:R-:W-:Y:S05]  /*2fd0*/  @P2 BRA `(.L_x_22) ;  /* 0x0000000000042947 */ /* 0x000fea0003800000 */
[----:B------:R-:W-:Y:S01]  /*2fe0*/  BPT.TRAP 0x1 ;  /* 0x000000040000795c */ /* 0x000fe20000300000 */
.L_x_22:
[C---:B------:R-:W-:Y:S01]  /*2ff0*/  ISETP.GE.AND P3, PT, R11.reuse, 0x81, PT ;  /* 0x000000810b00780c */ /* 0x040fe20003f66270 */
[----:B-1----:R-:W-:Y:S01]  /*3000*/  VIADD R12, R11, 0x3f ;  /* 0x0000003f0b0c7836 */ /* 0x002fe20000000000 */
[----:B------:R-:W-:Y:S01]  /*3010*/  UMOV UR46, 0x1 ;  /* 0x00000001002e7882 */ /* 0x000fe20000000000 */
[----:B------:R-:W-:Y:S01]  /*3020*/  UMOV UR45, 0x2 ;  /* 0x00000002002d7882 */ /* 0x000fe20000000000 */
[----:B------:R-:W-:Y:S02]  /*3030*/  IADD3 R6, R6, 0x40, RZ ;  /* 0x0000004006067810 */ /* 0x000fe40007ffe0ff */
[----:B------:R-:W-:-:S04]  /*3040*/  SHF.R.S32.HI R13, RZ, 0x1f, R12 ;  /* 0x0000001fff0d7819 */ /* 0x000fc8000001140c */
[----:B------:R-:W-:-:S04]  /*3050*/  LEA.HI R13, R13, R12, RZ, 0x6 ;  /* 0x0000000c0d0d7211 */ /* 0x000fc800078f30ff */
[----:B------:R-:W-:Y:S01]  /*3060*/  LEA.HI.SX32 R11, R13, 0xffffffff, 0x1a ;  /* 0xffffffff0d0b7811 */ /* 0x000fe200078fd2ff */
[----:B------:R-:W-:Y:S06]  /*3070*/  @!P3 BRA `(.L_x_23) ;  /* 0x0000002400a8b947 */ /* 0x000fec0003800000 */
[----:B------:R-:W-:Y:S01]  /*3080*/  MOV R15, R7 ;  /* 0x00000007000f7202 */ /* 0x000fe20000000f00 */
[----:B------:R-:W-:Y:S01]  /*3090*/  IMAD.MOV.U32 R13, RZ, RZ, R4 ;  /* 0x000000ffff0d7224 */ /* 0x000fe200078e0004 */
[----:B------:R-:W-:Y:S01]  /*30a0*/  MOV R14, RZ ;  /* 0x000000ff000e7202 */ /* 0x000fe20000000f00 */
[----:B------:R-:W-:Y:S01]  /*30b0*/  UMOV UR45, 0x2 ;  /* 0x00000002002d7882 */ /* 0x000fe20000000000 */
[----:B------:R-:W-:Y:S01]  /*30c0*/  UMOV UR46, 0x1 ;  /* 0x00000001002e7882 */ /* 0x000fe20000000000 */
[----:B------:R-:W-:-:S05]  /*30d0*/  ULDC UR5, c[0x0][0x604] ;  /* 0x0001810000057ab9 */ /* 0x000fca0000000800 */
.L_x_34:
[----:B------:R-:W-:-:S13]  /*30e0*/  PLOP3.LUT P4, PT, PT, PT, UP1, 0x80, 0x0 ;  /* 0x000000000000781c */ /* 0x000fda0003f8f018 */
[----:B------:R-:W-:Y:S05]  /*30f0*/  @!P4 BRA `(.L_x_24) ;  /* 0x000000000004c947 */ /* 0x000fea0003800000 */
[----:B------:R-:W-:Y:S01]  /*3100*/  BPT.TRAP 0x1 ;  /* 0x000000040000795c */ /* 0x000fe20000300000 */
.L_x_24:
[----:B------:R-:W-:Y:S01]  /*3110*/  ULEA UR4, UR45, UR37, 0x3 ;  /* 0x000000252d047291 */ /* 0x000fe2000f8e183f */
[----:B------:R-:W-:-:S08]  /*3120*/  SHF.L.U32 R4, R14, 0x1f, RZ ;  /* 0x0000001f0e047819 */ /* 0x000fd000000006ff */
[----:B------:R-:W1:Y:S02]  /*3130*/  SYNCS.PHASECHK.TRANS64.TRYWAIT P3, [UR4+0x1c000], R4 ;  /* 0x01c00004ff0075a7 */ /* 0x000e640008060144 */
[----:B-1----:R-:W-:Y:S05]  /*3140*/  @!P3 BRA `(.L_x_25) ;  /* 0x0000008c0090b947 */ /* 0x002fea0003800000 */
.L_x_110:
[----:B------:R-:W-:Y:S01]  /*3150*/  ULEA UR26, UR45, UR38, 0xa ;  /* 0x000000262d1a7291 */ /* 0x000fe2000f8e503f */
[----:B------:R-:W-:Y:S01]  /*3160*/  WARPGROUP.ARRIVE ;  /* 0x00000000000079c5 */ /* 0x000fe20000000000 */
[----:B------:R-:W-:Y:S01]  /*3170*/  UMOV UR27, 0x40000040 ;  /* 0x40000040001b7882 */ /* 0x000fe20000000000 */
[----:B------:R-:W-:Y:S01]  /*3180*/  UMOV UR31, 0x40000040 ;  /* 0x40000040001f7882 */ /* 0x000fe20000000000 */
[----:B------:R-:W-:Y:S02]  /*3190*/  UIADD3 UR30, UR26, 0x2, URZ ;  /* 0x000000021a1e7890 */ /* 0x000fe4000fffe03f */
[----:B------:R-:W-:Y:S01]  /*31a0*/  UIADD3 UR34, UR26, 0x4, URZ ;  /* 0x000000041a227890 */ /* 0x000fe2000fffe03f */
[----:B------:R-:W-:Y:S02]  /*31b0*/  UMOV UR35, 0x40000040 ;  /* 0x4000004000237882 */ /* 0x000fe40000000000 */
[----:B------:R-:W-:Y:S01]  /*31c0*/  QGMMA.64x64x32.F32.E4M3.E4M3 R152, gdesc[UR24], RZ, !UPT, gsb0 ;  /* 0x00e00000189879f3 */ /* 0x000fe2000c0008ff */
[----:B------:R-:W-:Y:S01]  /*31d0*/  UIADD3 UR42, UR26, 0x6, URZ ;  /* 0x000000061a2a7890 */ /* 0x000fe2000fffe03f */
[----:B------:R-:W-:Y:S01]  /*31e0*/  UMOV UR43, 0x40000040 ;  /* 0x40000040002b7882 */ /* 0x000fe20000000000 */
        /* <DEDUP_REMOVED lines=8> */
[----:B------:R-:W-:-:S04]  /*3270*/  UIADD3 UR45, UR45, 0x1, URZ ;  /* 0x000000012d2d7890 */ /* 0x000fc8000fffe03f */
[----:B------:R-:W-:-:S04]  /*3280*/  UISETP.NE.AND UP0, UPT, UR45, 0x5, UPT ;  /* 0x000000052d00788c */ /* 0x000fc8000bf05270 */
[----:B------:R-:W-:Y:S02]  /*3290*/  USEL UR4, URZ, 0x1, UP0 ;  /* 0x000000013f047887 */ /* 0x000fe40008000000 */
[----:B------:R-:W-:-:S04]  /*32a0*/  USEL UR45, UR45, URZ, UP0 ;  /* 0x0000003f2d2d7287 */ /* 0x000fc80008000000 */
[----:B------:R-:W-:Y:S01]  /*32b0*/  LOP3.LUT R12, R14, UR4, RZ, 0x3c, !PT ;  /* 0x000000040e0c7c12 */ /* 0x000fe2000f8e3cff */
        /* <DEDUP_REMOVED lines=22> */
[----:B------:R-:W-:Y:S05]  /*3420*/  @!P4 BRA `(.L_x_26) ;  /* 0x000000000004c947 */ /* 0x000fea0003800000 */
[----:B------:R-:W-:Y:S01]  /*3430*/  BPT.TRAP 0x1 ;  /* 0x000000040000795c */ /* 0x000fe20000300000 */
.L_x_26:
[----:B-1----:R-:W-:Y:S01]  /*3440*/  FMNMX R4, R152, R15, !PT ;  /* 0x0000000f98047209 */ /* 0x002fe20007800000 */
[----:B------:R-:W-:Y:S01]  /*3450*/  ULEA UR4, UR45, UR37, 0x3 ;  /* 0x000000252d047291 */ /* 0x000fe2000f8e183f */
[----:B------:R-:W-:Y:S02]  /*3460*/  FMNMX R16, R154, R13, !PT ;  /* 0x0000000d9a107209 */ /* 0x000fe40007800000 */
[----:B------:R-:W-:Y:S02]  /*3470*/  FMNMX R7, R153, R4, !PT ;  /* 0x0000000499077209 */ /* 0x000fe40007800000 */
[----:B------:R-:W-:Y:S02]  /*3480*/  FMNMX R17, R155, R16, !PT ;  /* 0x000000109b117209 */ /* 0x000fe40007800000 */
[----:B------:R-:W-:-:S04]  /*3490*/  FMNMX R4, R156, R7, !PT ;  /* 0x000000079c047209 */ /* 0x000fc80007800000 */
        /* <DEDUP_REMOVED lines=12> */
[----:B------:R-:W-:-:S05]  /*3560*/  FMNMX R4, R181, R4, !PT ;  /* 0x00000004b5047209 */ /* 0x000fca0007800000 */
[----:B------:R-:W1:Y:S02]  /*3570*/  SHFL.BFLY PT, R7, R4, 0x1, 0x1f ;  /* 0x0c201f0004077f89 */ /* 0x000e6400000e0000 */
[----:B-1----:R-:W-:Y:S02]  /*3580*/  FMNMX R8, R4, R7, !PT ;  /* 0x0000000704087209 */ /* 0x002fe40007800000 */
[----:B------:R-:W-:-:S03]  /*3590*/  FMNMX R4, R158, R17, !PT ;  /* 0x000000119e047209 */ /* 0x000fc60007800000 */
[----:B------:R-:W1:Y:S01]  /*35a0*/  SHFL.BFLY PT, R7, R8, 0x2, 0x1f ;  /* 0x0c401f0008077f89 */ /* 0x000e6200000e0000 */
[----:B------:R-:W-:-:S04]  /*35b0*/  FMNMX R17, R159, R4, !PT ;  /* 0x000000049f117209 */ /* 0x000fc80007800000 */
[----:B------:R-:W-:-:S04]  /*35c0*/  FMNMX R4, R162, R17, !PT ;  /* 0x00000011a2047209 */ /* 0x000fc80007800000 */
[----:B------:R-:W-:-:S04]  /*35d0*/  FMNMX R19, R163, R4, !PT ;  /* 0x00000004a3137209 */ /* 0x000fc80007800000 */
[----:B------:R-:W-:-:S04]  /*35e0*/  FMNMX R4, R166, R19, !PT ;  /* 0x00000013a6047209 */ /* 0x000fc80007800000 */
[----:B------:R-:W-:-:S04]  /*35f0*/  FMNMX R19, R167, R4, !PT ;  /* 0x00000004a7137209 */ /* 0x000fc80007800000 */
[----:B------:R-:W-:Y:S02]  /*3600*/  FMNMX R4, R170, R19, !PT ;  /* 0x00000013aa047209 */ /* 0x000fe40007800000 */
[----:B-1----:R-:W-:Y:S02]  /*3610*/  FMNMX R7, R8, R7, !PT ;  /* 0x0000000708077209 */ /* 0x002fe40007800000 */
[----:B------:R-:W-:Y:S02]  /*3620*/  FMNMX R19, R171, R4, !PT ;  /* 0x00000004ab137209 */ /* 0x000fe40007800000 */
[C---:B------:R-:W-:Y:S02]  /*3630*/  FSETP.NEU.AND P3, PT, R7.reuse, -INF , PT ;  /* 0xff8000000700780b */ /* 0x040fe40003f6d000 */
[----:B------:R-:W-:Y:S02]  /*3640*/  FMNMX R4, R174, R19, !PT ;  /* 0x00000013ae047209 */ /* 0x000fe40007800000 */
[----:B------:R-:W-:-:S02]  /*3650*/  FSEL R14, R7, RZ, P3 ;  /* 0x000000ff070e7208 */ /* 0x000fc40001800000 */
[----:B------:R-:W-:-:S03]  /*3660*/  FMNMX R21, R175, R4, !PT ;  /* 0x00000004af157209 */ /* 0x000fc60007800000 */
[----:B------:R-:W-:Y:S01]  /*3670*/  FMUL R184, R14, UR5 ;  /* 0x000000050eb87c20 */ /* 0x000fe20008400000 */
[----:B------:R-:W-:Y:S01]  /*3680*/  FMNMX R4, R178, R21, !PT ;  /* 0x00000015b2047209 */ /* 0x000fe20007800000 */
[----:B------:R-:W-:-:S02]  /*3690*/  FADD R14, -R14, R15 ;  /* 0x0000000f0e0e7221 */ /* 0x000fc40000000100 */
[--C-:B------:R-:W-:Y:S01]  /*36a0*/  FFMA R16, R156, UR5, -R184.reuse ;  /* 0x000000059c107c23 */ /* 0x100fe200080008b8 */
[----:B------:R-:W-:-:S01]  /*36b0*/  FFMA R17, R157, UR5, -R184 ;  /* 0x000000059d117c23 */ /* 0x000fc200080008b8 */
[--C-:B------:R-:W-:Y:S01]  /*36c0*/  FFMA R152, R152, UR5, -R184.reuse ;  /* 0x0000000598987c23 */ /* 0x100fe200080008b8 */
[----:B------:R-:W-:-:S01]  /*36d0*/  FFMA R9, R153, UR5, -R184 ;  /* 0x0000000599097c23 */ /* 0x000fc200080008b8 */
[--C-:B------:R-:W-:Y:S01]  /*36e0*/  FFMA R20, R164, UR5, -R184.reuse ;  /* 0x00000005a4147c23 */ /* 0x100fe200080008b8 */
[----:B------:R-:W-:Y:S01]  /*36f0*/  FSETP.GEU.AND P3, PT, R16, -126, PT ;  /* 0xc2fc00001000780b */ /* 0x000fe20003f6e000 */
[--C-:B------:R-:W-:Y:S01]  /*3700*/  FFMA R21, R165, UR5, -R184.reuse ;  /* 0x00000005a5157c23 */ /* 0x100fe200080008b8 */
[----:B------:R-:W-:Y:S01]  /*3710*/  FSETP.GEU.AND P4, PT, R17, -126, PT ;  /* 0xc2fc00001100780b */ /* 0x000fe20003f8e000 */
[--C-:B------:R-:W-:Y:S01]  /*3720*/  FFMA R18, R160, UR5, -R184.reuse ;  /* 0x00000005a0127c23 */ /* 0x100fe200080008b8 */
[----:B------:R-:W-:Y:S01]  /*3730*/  FSETP.GEU.AND P5, PT, R152, -126, PT ;  /* 0xc2fc00009800780b */ /* 0x000fe20003fae000 */
[--C-:B------:R-:W-:Y:S01]  /*3740*/  FFMA R19, R161, UR5, -R184.reuse ;  /* 0x00000005a1137c23 */ /* 0x100fe200080008b8 */
[----:B------:R-:W-:Y:S01]  /*3750*/  FSETP.GEU.AND P6, PT, R9, -126, PT ;  /* 0xc2fc00000900780b */ /* 0x000fe20003fce000 */
[--C-:B------:R-:W-:Y:S01]  /*3760*/  FFMA R153, R172, UR5, -R184.reuse ;  /* 0x00000005ac997c23 */ /* 0x100fe200080008b8 */
[----:B------:R-:W-:Y:S01]  /*3770*/  FMNMX R23, R179, R4, !PT ;  /* 0x00000004b3177209 */ /* 0x000fe20007800000 */
[--C-:B------:R-:W-:Y:S01]  /*3780*/  FFMA R22, R169, UR5, -R184.reuse ;  /* 0x00000005a9167c23 */ /* 0x100fe200080008b8 */
[----:B------:R-:W-:-:S01]  /*3790*/  FFMA R180, R180, UR5, -R184 ;  /* 0x00000005b4b47c23 */ /* 0x000fc200080008b8 */
[--C-:B------:R-:W-:Y:S01]  /*37a0*/  FFMA R176, R176, UR5, -R184.reuse ;  /* 0x00000005b0b07c23 */ /* 0x100fe200080008b8 */
[----:B------:R-:W-:Y:S01]  /*37b0*/  FMNMX R4, R182, R23, !PT ;  /* 0x00000017b6047209 */ /* 0x000fe20007800000 */
[----:B------:R-:W-:Y:S01]  /*37c0*/  @!P3 FMUL R16, R16, 0.5 ;  /* 0x3f0000001010b820 */ /* 0x000fe20000400000 */
[----:B------:R-:W-:-:S01]  /*37d0*/  FFMA R23, R168, UR5, -R184 ;  /* 0x00000005a8177c23 */ /* 0x000fc200080008b8 */
[----:B------:R-:W-:Y:S01]  /*37e0*/  @!P4 FMUL R17, R17, 0.5 ;  /* 0x3f0000001111c820 */ /* 0x000fe20000400000 */
[----:B------:R-:W-:Y:S01]  /*37f0*/  FMNMX R4, R183, R4, !PT ;  /* 0x00000004b7047209 */ /* 0x000fe20007800000 */
[----:B------:R-:W-:Y:S01]  /*3800*/  @!P5 FMUL R152, R152, 0.5 ;  /* 0x3f0000009898d820 */ /* 0x000fe20000400000 */
[----:B------:R-:W-:-:S01]  /*3810*/  FFMA R156, R177, UR5, -R184 ;  /* 0x00000005b19c7c23 */ /* 0x000fc200080008b8 */
[----:B------:R-:W1:Y:S01]  /*3820*/  MUFU.EX2 R16, R16 ;  /* 0x0000001000107308 */ /* 0x000e620000000800 */
[----:B------:R-:W-:Y:S01]  /*3830*/  @!P6 FMUL R9, R9, 0.5 ;  /* 0x3f0000000909e820 */ /* 0x000fe20000400000 */
[----:B------:R-:W2:Y:S01]  /*3840*/  SHFL.BFLY PT, R157, R4, 0x1, 0x1f ;  /* 0x0c201f00049d7f89 */ /* 0x000ea200000e0000 */
[----:B------:R-:W-:-:S01]  /*3850*/  FFMA R181, R181, UR5, -R184 ;  /* 0x00000005b5b57c23 */ /* 0x000fc200080008b8 */
[----:B------:R-:W-:-:S04]  /*3860*/  FMUL R14, R14, UR5 ;  /* 0x000000050e0e7c20 */ /* 0x000fc80008400000 */
[----:B------:R-:W3:Y:S08]  /*3870*/  MUFU.EX2 R17, R17 ;  /* 0x0000001100117308 */ /* 0x000ef00000000800 */
[----:B------:R4:W5:Y:S01]  /*3880*/  MUFU.EX2 R8, R152 ;  /* 0x0000009800087308 */ /* 0x0009620000000800 */
[----:B-1----:R-:W-:Y:S01]  /*3890*/  @!P3 FMUL R16, R16, R16 ;  /* 0x000000101010b220 */ /* 0x002fe20000400000 */
[----:B------:R-:W-:-:S06]  /*38a0*/  FSETP.GEU.AND P3, PT, R20, -126, PT ;  /* 0xc2fc00001400780b */ /* 0x000fcc0003f6e000 */
[----:B------:R-:W1:Y:S01]  /*38b0*/  MUFU.EX2 R9, R9 ;  /* 0x0000000900097308 */ /* 0x000e620000000800 */
[----:B---3--:R-:W-:Y:S01]  /*38c0*/  @!P4 FMUL R17, R17, R17 ;  /* 0x000000111111c220 */ /* 0x008fe20000400000 */
[----:B------:R-:W-:Y:S01]  /*38d0*/  FSETP.GEU.AND P4, PT, R21, -126, PT ;  /* 0xc2fc00001500780b */ /* 0x000fe20003f8e000 */
[----:B----4-:R-:W-:-:S01]  /*38e0*/  FFMA R152, R173, UR5, -R184 ;  /* 0x00000005ad987c23 */ /* 0x010fc200080008b8 */
[----:B--2---:R-:W-:-:S03]  /*38f0*/  FMNMX R4, R4, R157, !PT ;  /* 0x0000009d04047209 */ /* 0x004fc60007800000 */
[----:B------:R-:W-:Y:S01]  /*3900*/  @!P3 FMUL R20, R20, 0.5 ;  /* 0x3f0000001414b820 */ /* 0x000fe20000400000 */
[----:B-----5:R-:W-:Y:S01]  /*3910*/  @!P5 FMUL R8, R8, R8 ;  /* 0x000000080808d220 */ /* 0x020fe20000400000 */
[----:B------:R-:W-:Y:S01]  /*3920*/  FSETP.GEU.AND P5, PT, R18, -126, PT ;  /* 0xc2fc00001200780b */ /* 0x000fe20003fae000 */
[----:B------:R-:W2:Y:S03]  /*3930*/  SHFL.BFLY PT, R157, R4, 0x2, 0x1f ;  /* 0x0c401f00049d7f89 */ /* 0x000ea600000e0000 */
[----:B------:R-:W3:Y:S02]  /*3940*/  MUFU.EX2 R20, R20 ;  /* 0x0000001400147308 */ /* 0x000ee40000000800 */
[----:B------:R-:W-:Y:S01]  /*3950*/  @!P4 FMUL R21, R21, 0.5 ;  /* 0x3f0000001515c820 */ /* 0x000fe20000400000 */
[----:B-1----:R-:W-:Y:S01]  /*3960*/  @!P6 FMUL R9, R9, R9 ;  /* 0x000000090909e220 */ /* 0x002fe20000400000 */
[----:B------:R-:W-:-:S04]  /*3970*/  FSETP.GEU.AND P6, PT, R19, -126, PT ;  /* 0xc2fc00001300780b */ /* 0x000fc80003fce000 */
[----:B------:R-:W1:Y:S01]  /*3980*/  MUFU.EX2 R21, R21 ;  /* 0x0000001500157308 */ /* 0x000e620000000800 */
[----:B------:R-:W-:-:S07]  /*3990*/  @!P5 FMUL R18, R18, 0.5 ;  /* 0x3f0000001212d820 */ /* 0x000fce0000400000 */
[----:B------:R-:W4:Y:S01]  /*39a0*/  MUFU.EX2 R18, R18 ;  /* 0x0000001200127308 */ /* 0x000f220000000800 */
[----:B---3--:R-:W-:Y:S01]  /*39b0*/  @!P3 FMUL R20, R20, R20 ;  /* 0x000000141414b220 */ /* 0x008fe20000400000 */
[----:B------:R-:W-:Y:S01]  /*39c0*/  FSETP.GEU.AND P3, PT, R153, -126, PT ;  /* 0xc2fc00009900780b */ /* 0x000fe20003f6e000 */
[----:B------:R-:W-:Y:S01]  /*39d0*/  @!P6 FMUL R19, R19, 0.5 ;  /* 0x3f0000001313e820 */ /* 0x000fe20000400000 */
[----:B--2---:R-:W-:-:S05]  /*39e0*/  FMNMX R4, R4, R157, !PT ;  /* 0x0000009d04047209 */ /* 0x004fca0007800000 */
[----:B------:R-:W2:Y:S01]  /*39f0*/  MUFU.EX2 R19, R19 ;  /* 0x0000001300137308 */ /* 0x000ea20000000800 */
[----:B-1----:R-:W-:Y:S01]  /*3a00*/  @!P4 FMUL R21, R21, R21 ;  /* 0x000000151515c220 */ /* 0x002fe20000400000 */
[----:B------:R-:W-:-:S04]  /*3a10*/  FSETP.GEU.AND P4, PT, R152, -126, PT ;  /* 0xc2fc00009800780b */ /* 0x000fc80003f8e000 */
[----:B------:R-:W-:Y:S01]  /*3a20*/  @!P3 FMUL R153, R153, 0.5 ;  /* 0x3f0000009999b820 */ /* 0x000fe20000400000 */
[----:B----4-:R-:W-:Y:S01]  /*3a30*/  @!P5 FMUL R18, R18, R18 ;  /* 0x000000121212d220 */ /* 0x010fe20000400000 */
[----:B------:R-:W-:-:S04]  /*3a40*/  FSETP.GEU.AND P5, PT, R23, -126, PT ;  /* 0xc2fc00001700780b */ /* 0x000fc80003fae000 */
[----:B------:R-:W1:Y:S03]  /*3a50*/  MUFU.EX2 R153, R153 ;  /* 0x0000009900997308 */ /* 0x000e660000000800 */
[----:B------:R-:W-:Y:S01]  /*3a60*/  @!P4 FMUL R152, R152, 0.5 ;  /* 0x3f0000009898c820 */ /* 0x000fe20000400000 */
[----:B--2---:R-:W-:Y:S01]  /*3a70*/  @!P6 FMUL R19, R19, R19 ;  /* 0x000000131313e220 */ /* 0x004fe20000400000 */
[----:B------:R-:W-:-:S04]  /*3a80*/  FSETP.GEU.AND P6, PT, R22, -126, PT ;  /* 0xc2fc00001600780b */ /* 0x000fc80003fce000 */
[----:B------:R-:W2:Y:S01]  /*3a90*/  MUFU.EX2 R152, R152 ;  /* 0x0000009800987308 */ /* 0x000ea20000000800 */
[----:B------:R-:W-:Y:S01]  /*3aa0*/  @!P5 FMUL R23, R23, 0.5 ;  /* 0x3f0000001717d820 */ /* 0x000fe20000400000 */
[----:B-1----:R-:W-:Y:S01]  /*3ab0*/  @!P3 FMUL R153, R153, R153 ;  /* 0x000000999999b220 */ /* 0x002fe20000400000 */
[----:B------:R-:W-:-:S06]  /*3ac0*/  FSETP.GEU.AND P3, PT, R180, -126, PT ;  /* 0xc2fc0000b400780b */ /* 0x000fcc0003f6e000 */
[----:B------:R-:W-:Y:S01]  /*3ad0*/  @!P6 FMUL R22, R22, 0.5 ;  /* 0x3f0000001616e820 */ /* 0x000fe20000400000 */
[----:B------:R-:W1:Y:S01]  /*3ae0*/  MUFU.EX2 R23, R23 ;  /* 0x0000001700177308 */ /* 0x000e620000000800 */
[----:B--2---:R-:W-:Y:S01]  /*3af0*/  @!P4 FMUL R152, R152, R152 ;  /* 0x000000989898c220 */ /* 0x004fe20000400000 */
[----:B------:R-:W-:-:S06]  /*3b00*/  FSETP.NEU.AND P4, PT, R4, -INF , PT ;  /* 0xff8000000400780b */ /* 0x000fcc0003f8d000 */
[----:B------:R-:W2:Y:S01]  /*3b10*/  MUFU.EX2 R22, R22 ;  /* 0x0000001600167308 */ /* 0x000ea20000000800 */
[----:B------:R-:W-:Y:S01]  /*3b20*/  @!P3 FMUL R180, R180, 0.5 ;  /* 0x3f000000b4b4b820 */ /* 0x000fe20000400000 */
[----:B------:R-:W-:Y:S02]  /*3b30*/  FSEL R184, R4, RZ, P4 ;  /* 0x000000ff04b87208 */ /* 0x000fe40002000000 */
[----:B------:R-:W-:-:S04]  /*3b40*/  FSETP.GEU.AND P4, PT, R181, -126, PT ;  /* 0xc2fc0000b500780b */ /* 0x000fc80003f8e000 */
[----:B------:R-:W3:Y:S01]  /*3b50*/  MUFU.EX2 R161, R180 ;  /* 0x000000b400a17308 */ /* 0x000ee20000000800 */
[----:B-1----:R-:W-:Y:S01]  /*3b60*/  @!P5 FMUL R23, R23, R23 ;  /* 0x000000171717d220 */ /* 0x002fe20000400000 */
[----:B------:R-:W-:Y:S01]  /*3b70*/  FSETP.GEU.AND P5, PT, R176, -126, PT ;  /* 0xc2fc0000b000780b */ /* 0x000fe20003fae000 */
[C---:B------:R-:W-:Y:S01]  /*3b80*/  FMUL R172, R184.reuse, UR5 ;  /* 0x00000005b8ac7c20 */ /* 0x040fe20008400000 */
[----:B------:R-:W-:Y:S01]  /*3b90*/  FADD R184, -R184, R13 ;  /* 0x0000000db8b87221 */ /* 0x000fe20000000100 */
[----:B------:R-:W-:-:S01]  /*3ba0*/  FADD R13, R8, R23 ;  /* 0x00000017080d7221 */ /* 0x000fc20000000000 */
[----:B------:R-:W-:Y:S01]  /*3bb0*/  F2FP.SATFINITE.E4M3.F32.PACK_AB_MERGE_C R8, RZ, R8, RZ ;  /* 0x00000008ff08723e */ /* 0x000fe200048070ff */
[----:B------:R-:W-:-:S01]  /*3bc0*/  FFMA R168, R158, UR5, -R172 ;  /* 0x000000059ea87c23 */ /* 0x000fc200080008ac */
[--C-:B------:R-:W-:Y:S01]  /*3bd0*/  FFMA R164, R154, UR5, -R172.reuse ;  /* 0x000000059aa47c23 */ /* 0x100fe200080008ac */
[----:B--2---:R-:W-:Y:S01]  /*3be0*/  @!P6 FMUL R22, R22, R22 ;  /* 0x000000161616e220 */ /* 0x004fe20000400000 */
[----:B------:R-:W-:Y:S01]  /*3bf0*/  FSETP.GEU.AND P6, PT, R156, -126, PT ;  /* 0xc2fc00009c00780b */ /* 0x000fe20003fce000 */
[----:B------:R-:W-:Y:S01]  /*3c00*/  @!P4 FMUL R181, R181, 0.5 ;  /* 0x3f000000b5b5c820 */ /* 0x000fe20000400000 */
[--C-:B------:R-:W-:Y:S01]  /*3c10*/  FFMA R169, R159, UR5, -R172.reuse ;  /* 0x000000059fa97c23 */ /* 0x100fe200080008ac */
[----:B------:R-:W-:-:S01]  /*3c20*/  FFMA R165, R155, UR5, -R172 ;  /* 0x000000059ba57c23 */ /* 0x000fc200080008ac */
[--C-:B------:R-:W-:Y:S01]  /*3c30*/  FFMA R166, R166, UR5, -R172.reuse ;  /* 0x00000005a6a67c23 */ /* 0x100fe200080008ac */
[----:B------:R-:W-:Y:S01]  /*3c40*/  @!P5 FMUL R176, R176, 0.5 ;  /* 0x3f000000b0b0d820 */ /* 0x000fe20000400000 */
[----:B------:R-:W1:Y:S01]  /*3c50*/  MUFU.EX2 R154, R181 ;  /* 0x000000b5009a7308 */ /* 0x000e620000000800 */
[----:B---3--:R-:W-:Y:S01]  /*3c60*/  @!P3 FMUL R161, R161, R161 ;  /* 0x000000a1a1a1b220 */ /* 0x008fe20000400000 */
[----:B------:R-:W-:Y:S01]  /*3c70*/  FSETP.GEU.AND P3, PT, R168, -126, PT ;  /* 0xc2fc0000a800780b */ /* 0x000fe20003f6e000 */
[----:B------:R-:W-:-:S01]  /*3c80*/  FFMA R173, R162, UR5, -R172 ;  /* 0x00000005a2ad7c23 */ /* 0x000fc200080008ac */
[--C-:B------:R-:W-:Y:S01]  /*3c90*/  FFMA R167, R167, UR5, -R172.reuse ;  /* 0x00000005a7a77c23 */ /* 0x100fe200080008ac */
[----:B------:R-:W-:-:S01]  /*3ca0*/  FFMA R170, R170, UR5, -R172 ;  /* 0x00000005aaaa7c23 */ /* 0x000fc200080008ac */
[--C-:B------:R-:W-:Y:S01]  /*3cb0*/  FFMA R175, R175, UR5, -R172.reuse ;  /* 0x00000005afaf7c23 */ /* 0x100fe200080008ac */
[----:B------:R-:W-:Y:S01]  /*3cc0*/  @!P6 FMUL R156, R156, 0.5 ;  /* 0x3f0000009c9ce820 */ /* 0x000fe20000400000 */
[----:B------:R2:W3:Y:S01]  /*3cd0*/  MUFU.EX2 R157, R176 ;  /* 0x000000b0009d7308 */ /* 0x0004e20000000800 */
[----:B------:R-:W-:-:S01]  /*3ce0*/  FFMA R171, R171, UR5, -R172 ;  /* 0x00000005abab7c23 */ /* 0x000fc200080008ac */
[--C-:B------:R-:W-:Y:S01]  /*3cf0*/  FFMA R182, R182, UR5, -R172.reuse ;  /* 0x00000005b6b67c23 */ /* 0x100fe200080008ac */
[----:B------:R-:W-:-:S01]  /*3d00*/  FFMA R178, R178, UR5, -R172 ;  /* 0x00000005b2b27c23 */ /* 0x000fc200080008ac */
[--C-:B------:R-:W-:Y:S01]  /*3d10*/  FFMA R179, R179, UR5, -R172.reuse ;  /* 0x00000005b3b37c23 */ /* 0x100fe200080008ac */
[----:B------:R-:W-:-:S01]  /*3d20*/  FFMA R183, R183, UR5, -R172 ;  /* 0x00000005b7b77c23 */ /* 0x000fc200080008ac */
[----:B------:R-:W-:Y:S01]  /*3d30*/  FADD R177, R20, R161 ;  /* 0x000000a114b17221 */ /* 0x000fe20000000000 */
[----:B------:R-:W-:Y:S01]  /*3d40*/  @!P3 FMUL R168, R168, 0.5 ;  /* 0x3f000000a8a8b820 */ /* 0x000fe20000400000 */
[----:B------:R-:W4:Y:S01]  /*3d50*/  MUFU.EX2 R156, R156 ;  /* 0x0000009c009c7308 */ /* 0x000f220000000800 */
[----:B-1----:R-:W-:Y:S01]  /*3d60*/  @!P4 FMUL R154, R154, R154 ;  /* 0x0000009a9a9ac220 */ /* 0x002fe20000400000 */
[----:B------:R-:W-:Y:S01]  /*3d70*/  FSETP.GEU.AND P4, PT, R169, -126, PT ;  /* 0xc2fc0000a900780b */ /* 0x000fe20003f8e000 */
[----:B--2---:R-:W-:-:S01]  /*3d80*/  FFMA R176, R163, UR5, -R172 ;  /* 0x00000005a3b07c23 */ /* 0x004fc200080008ac */
[----:B------:R-:W-:Y:S01]  /*3d90*/  LOP3.LUT R8, R8, 0xff, RZ, 0xc0, !PT ;  /* 0x000000ff08087812 */ /* 0x000fe200078ec0ff */
[----:B------:R-:W-:-:S01]  /*3da0*/  FADD R180, R21, R154 ;  /* 0x0000009a15b47221 */ /* 0x000fc20000000000 */
[----:B------:R-:W-:Y:S01]  /*3db0*/  F2FP.SATFINITE.E4M3.F32.PACK_AB_MERGE_C R161, RZ, R161, RZ ;  /* 0x000000a1ffa1723e */ /* 0x000fe200048070ff */
[----:B------:R-:W-:Y:S01]  /*3dc0*/  FMUL R184, R184, UR5 ;  /* 0x00000005b8b87c20 */ /* 0x000fe20008400000 */
[----:B------:R1:W2:Y:S01]  /*3dd0*/  MUFU.EX2 R159, R168 ;  /* 0x000000a8009f7308 */ /* 0x0002a20000000800 */
[----:B---3--:R-:W-:Y:S01]  /*3de0*/  @!P5 FMUL R157, R157, R157 ;  /* 0x0000009d9d9dd220 */ /* 0x008fe20000400000 */
[----:B------:R-:W-:-:S02]  /*3df0*/  FSETP.GEU.AND P5, PT, R164, -126, PT ;  /* 0xc2fc0000a400780b */ /* 0x000fc40003fae000 */
[----:B------:R-:W-:Y:S02]  /*3e00*/  F2FP.SATFINITE.E4M3.F32.PACK_AB_MERGE_C R154, RZ, R154, RZ ;  /* 0x0000009aff9a723e */ /* 0x000fe400048070ff */
[----:B------:R-:W-:Y:S01]  /*3e10*/  F2FP.SATFINITE.E4M3.F32.PACK_AB_MERGE_C R20, RZ, R20, RZ ;  /* 0x00000014ff14723e */ /* 0x000fe200048070ff */
[----:B------:R-:W-:Y:S01]  /*3e20*/  @!P4 FMUL R169, R169, 0.5 ;  /* 0x3f000000a9a9c820 */ /* 0x000fe20000400000 */
[----:B------:R-:W-:Y:S01]  /*3e30*/  F2FP.SATFINITE.E4M3.F32.PACK_AB_MERGE_C R21, RZ, R21, RZ ;  /* 0x00000015ff15723e */ /* 0x000fe200048070ff */
[----:B----4-:R-:W-:Y:S01]  /*3e40*/  @!P6 FMUL R156, R156, R156 ;  /* 0x0000009c9c9ce220 */ /* 0x010fe20000400000 */
[----:B------:R-:W-:Y:S01]  /*3e50*/  FSETP.GEU.AND P6, PT, R165, -126, PT ;  /* 0xc2fc0000a500780b */ /* 0x000fe20003fce000 */
[----:B------:R-:W3:Y:S01]  /*3e60*/  MUFU.EX2 R158, R169 ;  /* 0x000000a9009e7308 */ /* 0x000ee20000000800 */
[----:B-1----:R-:W-:-:S01]  /*3e70*/  FFMA R168, R174, UR5, -R172 ;  /* 0x00000005aea87c23 */ /* 0x002fc200080008ac */
[----:B------:R-:W-:Y:S01]  /*3e80*/  FADD R174, R16, R153 ;  /* 0x0000009910ae7221 */ /* 0x000fe20000000000 */
[----:B------:R-:W-:Y:S01]  /*3e90*/  F2FP.SATFINITE.E4M3.F32.PACK_AB_MERGE_C R153, RZ, R153, RZ ;  /* 0x00000099ff99723e */ /* 0x000fe200048070ff */
[----:B------:R-:W-:Y:S01]  /*3ea0*/  @!P5 FMUL R164, R164, 0.5 ;  /* 0x3f000000a4a4d820 */ /* 0x000fe20000400000 */
[----:B------:R-:W-:Y:S01]  /*3eb0*/  F2FP.SATFINITE.E4M3.F32.PACK_AB_MERGE_C R16, RZ, R16, RZ ;  /* 0x00000010ff10723e */ /* 0x000fe200048070ff */
[----:B--2---:R-:W-:Y:S01]  /*3ec0*/  @!P3 FMUL R159, R159, R159 ;  /* 0x0000009f9f9fb220 */ /* 0x004fe20000400000 */
[----:B------:R-:W-:Y:S01]  /*3ed0*/  FSETP.GEU.AND P3, PT, R166, -126, PT ;  /* 0xc2fc0000a600780b */ /* 0x000fe20003f6e000 */
[----:B------:R-:W1:Y:S01]  /*3ee0*/  MUFU.EX2 R160, R164 ;  /* 0x000000a400a07308 */ /* 0x000e620000000800 */
[----:B------:R-:W-:-:S01]  /*3ef0*/  FADD R174, R174, R177 ;  /* 0x000000b1aeae7221 */ /* 0x000fc20000000000 */
[----:B------:R-:W-:-:S02]  /*3f00*/  LOP3.LUT R153, R153, 0xff, RZ, 0xc0, !PT ;  /* 0x000000ff99997812 */ /* 0x000fc400078ec0ff */
[----:B------:R-:W-:Y:S01]  /*3f10*/  @!P6 FMUL R165, R165, 0.5 ;  /* 0x3f000000a5a5e820 */ /* 0x000fe20000400000 */
[----:B------:R-:W-:Y:S02]  /*3f20*/  LOP3.LUT R16, R16, 0xff, RZ, 0xc0, !PT ;  /* 0x000000ff10107812 */ /* 0x000fe400078ec0ff */
[----:B------:R-:W-:Y:S01]  /*3f30*/  LOP3.LUT R161, R161, 0xff, RZ, 0xc0, !PT ;  /* 0x000000ffa1a17812 */ /* 0x000fe200078ec0ff */
[----:B------:R-:W2:Y:S01]  /*3f40*/  MUFU.EX2 R155, R165 ;  /* 0x000000a5009b7308 */ /* 0x000ea20000000800 */
[----:B---3--:R-:W-:Y:S01]  /*3f50*/  @!P4 FMUL R158, R158, R158 ;  /* 0x0000009e9e9ec220 */ /* 0x008fe20000400000 */
[----:B------:R-:W-:Y:S02]  /*3f60*/  FSETP.GEU.AND P4, PT, R167, -126, PT ;  /* 0xc2fc0000a700780b */ /* 0x000fe40003f8e000 */
[----:B------:R-:W-:Y:S01]  /*3f70*/  @!P3 FMUL R166, R166, 0.5 ;  /* 0x3f000000a6a6b820 */ /* 0x000fe20000400000 */
[----:B------:R-:W-:Y:S02]  /*3f80*/  LOP3.LUT R154, R154, 0xffff, RZ, 0xc0, !PT ;  /* 0x0000ffff9a9a7812 */ /* 0x000fe400078ec0ff */
[----:B------:R-:W-:Y:S01]  /*3f90*/  LOP3.LUT R20, R20, 0xff, RZ, 0xc0, !PT ;  /* 0x000000ff14147812 */ /* 0x000fe200078ec0ff */
[----:B------:R-:W3:Y:S01]  /*3fa0*/  MUFU.EX2 R165, R166 ;  /* 0x000000a600a57308 */ /* 0x000ee20000000800 */
[----:B-1----:R-:W-:Y:S01]  /*3fb0*/  @!P5 FMUL R160, R160, R160 ;  /* 0x000000a0a0a0d220 */ /* 0x002fe20000400000 */
[----:B------:R-:W-:-:S02]  /*3fc0*/  FSETP.GEU.AND P5, PT, R173, -126, PT ;  /* 0xc2fc0000ad00780b */ /* 0x000fc40003fae000 */
[----:B------:R-:W-:Y:S02]  /*3fd0*/  LOP3.LUT R21, R21, 0xffff, RZ, 0xc0, !PT ;  /* 0x0000ffff15157812 */ /* 0x000fe400078ec0ff */
[----:B------:R-:W-:Y:S01]  /*3fe0*/  F2FP.SATFINITE.E4M3.F32.PACK_AB_MERGE_C R23, RZ, R23, RZ ;  /* 0x00000017ff17723e */ /* 0x000fe200048070ff */
[----:B------:R-:W-:Y:S01]  /*3ff0*/  @!P4 FMUL R167, R167, 0.5 ;  /* 0x3f000000a7a7c820 */ /* 0x000fe20000400000 */
[----:B------:R-:W-:Y:S01]  /*4000*/  PRMT R154, R154, 0x7604, R161 ;  /* 0x000076049a9a7816 */ /* 0x000fe200000000a1 */
[----:B--2---:R-:W-:Y:S01]  /*4010*/  @!P6 FMUL R155, R155, R155 ;  /* 0x0000009b9b9be220 */ /* 0x004fe20000400000 */
[----:B------:R-:W-:Y:S01]  /*4020*/  FSETP.GEU.AND P6, PT, R176, -126, PT ;  /* 0xc2fc0000b000780b */ /* 0x000fe20003fce000 */
[----:B------:R-:W1:Y:S01]  /*4030*/  MUFU.EX2 R164, R167 ;  /* 0x000000a700a47308 */ /* 0x000e620000000800 */
[----:B------:R-:W-:Y:S02]  /*4040*/  PRMT R20, R21, 0x7604, R20 ;  /* 0x0000760415147816 */ /* 0x000fe40000000014 */
[----:B------:R-:W-:Y:S01]  /*4050*/  LOP3.LUT R23, R23, 0xff, RZ, 0xc0, !PT ;  /* 0x000000ff17177812 */ /* 0x000fe200078ec0ff */
[----:B------:R-:W-:Y:S01]  /*4060*/  @!P5 FMUL R173, R173, 0.5 ;  /* 0x3f000000adadd820 */ /* 0x000fe20000400000 */
[----:B---3--:R-:W-:Y:S01]  /*4070*/  @!P3 FMUL R165, R165, R165 ;  /* 0x000000a5a5a5b220 */ /* 0x008fe20000400000 */
[----:B------:R-:W-:-:S02]  /*4080*/  FSETP.GEU.AND P3, PT, R168, -126, PT ;  /* 0xc2fc0000a800780b */ /* 0x000fc40003f6e000 */
[----:B------:R2:W3:Y:S04]  /*4090*/  MUFU.EX2 R163, R173 ;  /* 0x000000ad00a37308 */ /* 0x0004e80000000800 */
[----:B------:R-:W-:-:S04]  /*40a0*/  @!P6 FMUL R176, R176, 0.5 ;  /* 0x3f000000b0b0e820 */ /* 0x000fc80000400000 */
[----:B------:R4:W5:Y:S01]  /*40b0*/  MUFU.EX2 R162, R176 ;  /* 0x000000b000a27308 */ /* 0x0009620000000800 */
[----:B-1----:R-:W-:Y:S01]  /*40c0*/  @!P4 FMUL R164, R164, R164 ;  /* 0x000000a4a4a4c220 */ /* 0x002fe20000400000 */
[----:B------:R-:W-:Y:S01]  /*40d0*/  FSETP.GEU.AND P4, PT, R175, -126, PT ;  /* 0xc2fc0000af00780b */ /* 0x000fe20003f8e000 */
[----:B--2---:R-:W-:-:S01]  /*40e0*/  FADD R173, R9, R22 ;  /* 0x0000001609ad7221 */ /* 0x004fc20000000000 */
[----:B------:R-:W-:Y:S01]  /*40f0*/  @!P3 FMUL R168, R168, 0.5 ;  /* 0x3f000000a8a8b820 */ /* 0x000fe20000400000 */
[----:B------:R-:W-:Y:S02]  /*4100*/  F2FP.SATFINITE.E4M3.F32.PACK_AB_MERGE_C R9, RZ, R9, RZ ;  /* 0x00000009ff09723e */ /* 0x000fe400048070ff */
[----:B------:R-:W-:Y:S01]  /*4110*/  F2FP.SATFINITE.E4M3.F32.PACK_AB_MERGE_C R22, RZ, R22, RZ ;  /* 0x00000016ff16723e */ /* 0x000fe200048070ff */
[----:B---3--:R-:W-:Y:S02]  /*4120*/  @!P5 FMUL R163, R163, R163 ;  /* 0x000000a3a3a3d220 */ /* 0x008fe40000400000 */
[----:B------:R-:W1:Y:S01]  /*4130*/  MUFU.EX2 R168, R168 ;  /* 0x000000a800a87308 */ /* 0x000e620000000800 */
[----:B------:R-:W-:Y:S01]  /*4140*/  FSETP.GEU.AND P5, PT, R170, -126, PT ;  /* 0xc2fc0000aa00780b */ /* 0x000fe20003fae000 */
[----:B----4-:R-:W-:Y:S01]  /*4150*/  FADD R176, R18, R157 ;  /* 0x0000009d12b07221 */ /* 0x010fe20000000000 */
[----:B------:R-:W-:-:S02]  /*4160*/  LOP3.LUT R9, R9, 0xffff, RZ, 0xc0, !PT ;  /* 0x0000ffff09097812 */ /* 0x000fc400078ec0ff */
[----:B------:R-:W-:Y:S01]  /*4170*/  @!P4 FMUL R175, R175, 0.5 ;  /* 0x3f000000afafc820 */ /* 0x000fe20000400000 */
[----:B------:R-:W-:Y:S01]  /*4180*/  F2FP.SATFINITE.E4M3.F32.PACK_AB_MERGE_C R157, RZ, R157, RZ ;  /* 0x0000009dff9d723e */ /* 0x000fe200048070ff */
[----:B-----5:R-:W-:Y:S01]  /*4190*/  @!P6 FMUL R162, R162, R162 ;  /* 0x000000a2a2a2e220 */ /* 0x020fe20000400000 */
[----:B------:R-:W-:Y:S01]  /*41a0*/  FSETP.GEU.AND P6, PT, R171, -126, PT ;  /* 0xc2fc0000ab00780b */ /* 0x000fe20003fce000 */
[----:B------:R2:W3:Y:S01]  /*41b0*/  MUFU.EX2 R167, R175 ;  /* 0x000000af00a77308 */ /* 0x0004e20000000800 */
[----:B------:R-:W-:Y:S01]  /*41c0*/  PRMT R8, R9, 0x7604, R8 ;  /* 0x0000760409087816 */ /* 0x000fe20000000008 */
[----:B------:R-:W-:Y:S01]  /*41d0*/  FADD R13, R13, R176 ;  /* 0x000000b00d0d7221 */ /* 0x000fe20000000000 */
[----:B------:R-:W-:Y:S02]  /*41e0*/  LOP3.LUT R157, R157, 0xff, RZ, 0xc0, !PT ;  /* 0x000000ff9d9d7812 */ /* 0x000fe400078ec0ff */
[----:B------:R-:W-:Y:S01]  /*41f0*/  @!P5 FMUL R170, R170, 0.5 ;  /* 0x3f000000aaaad820 */ /* 0x000fe20000400000 */
[----:B------:R-:W-:Y:S01]  /*4200*/  F2FP.SATFINITE.E4M3.F32.PACK_AB_MERGE_C R18, RZ, R18, RZ ;  /* 0x00000012ff12723e */ /* 0x000fe200048070ff */
[----:B------:R-:W-:Y:S01]  /*4210*/  FADD R13, R13, R174 ;  /* 0x000000ae0d0d7221 */ /* 0x000fe20000000000 */
[----:B-1----:R-:W-:Y:S01]  /*4220*/  @!P3 FMUL R168, R168, R168 ;  /* 0x000000a8a8a8b220 */ /* 0x002fe20000400000 */
[----:B------:R-:W-:Y:S01]  /*4230*/  FSETP.GEU.AND P3, PT, R182, -126, PT ;  /* 0xc2fc0000b600780b */ /* 0x000fe20003f6e000 */
[----:B------:R-:W1:Y:S01]  /*4240*/  MUFU.EX2 R169, R170 ;  /* 0x000000aa00a97308 */ /* 0x000e620000000800 */
[----:B--2---:R-:W-:-:S01]  /*4250*/  FADD R175, R17, R152 ;  /* 0x0000009811af7221 */ /* 0x004fc20000000000 */
[----:B------:R-:W-:Y:S01]  /*4260*/  @!P6 FMUL R171, R171, 0.5 ;  /* 0x3f000000ababe820 */ /* 0x000fe20000400000 */
[----:B------:R-:W-:Y:S01]  /*4270*/  F2FP.SATFINITE.E4M3.F32.PACK_AB_MERGE_C R152, RZ, R152, RZ ;  /* 0x00000098ff98723e */ /* 0x000fe200048070ff */
[----:B------:R-:W-:Y:S01]  /*4280*/  FADD R177, R159, R168 ;  /* 0x000000a89fb17221 */ /* 0x000fe20000000000 */
[----:B------:R-:W-:-:S01]  /*4290*/  FADD R180, R175, R180 ;  /* 0x000000b4afb47221 */ /* 0x000fc20000000000 */
[----:B------:R-:W-:Y:S01]  /*42a0*/  F2FP.SATFINITE.E4M3.F32.PACK_AB_MERGE_C R168, RZ, R168, RZ ;  /* 0x000000a8ffa8723e */ /* 0x000fe200048070ff */
[----:B---3--:R-:W-:Y:S01]  /*42b0*/  @!P4 FMUL R167, R167, R167 ;  /* 0x000000a7a7a7c220 */ /* 0x008fe20000400000 */
[----:B------:R-:W2:Y:S01]  /*42c0*/  MUFU.EX2 R166, R171 ;  /* 0x000000ab00a67308 */ /* 0x000ea20000000800 */
[----:B------:R-:W-:-:S02]  /*42d0*/  FSETP.GEU.AND P4, PT, R183, -126, PT ;  /* 0xc2fc0000b700780b */ /* 0x000fc40003f8e000 */
[----:B------:R-:W-:Y:S01]  /*42e0*/  LOP3.LUT R152, R152, 0xffff, RZ, 0xc0, !PT ;  /* 0x0000ffff98987812 */ /* 0x000fe200078ec0ff */
[----:B------:R-:W-:Y:S01]  /*42f0*/  @!P3 FMUL R182, R182, 0.5 ;  /* 0x3f000000b6b6b820 */ /* 0x000fe20000400000 */
[----:B------:R-:W-:Y:S02]  /*4300*/  F2FP.SATFINITE.E4M3.F32.PACK_AB_MERGE_C R17, RZ, R17, RZ ;  /* 0x00000011ff11723e */ /* 0x000fe400048070ff */
[----:B------:R-:W-:Y:S01]  /*4310*/  PRMT R152, R152, 0x7604, R153 ;  /* 0x0000760498987816 */ /* 0x000fe20000000099 */
[----:B------:R-:W3:Y:S01]  /*4320*/  MUFU.EX2 R172, R182 ;  /* 0x000000b600ac7308 */ /* 0x000ee20000000800 */
[----:B-1----:R-:W-:Y:S01]  /*4330*/  @!P5 FMUL R169, R169, R169 ;  /* 0x000000a9a9a9d220 */ /* 0x002fe20000400000 */
[----:B------:R-:W-:Y:S02]  /*4340*/  FSETP.GEU.AND P5, PT, R178, -126, PT ;  /* 0xc2fc0000b200780b */ /* 0x000fe40003fae000 */
[----:B------:R-:W-:Y:S01]  /*4350*/  F2FP.SATFINITE.E4M3.F32.PACK_AB_MERGE_C R159, RZ, R159, RZ ;  /* 0x0000009fff9f723e */ /* 0x000fe200048070ff */
[----:B------:R-:W-:Y:S01]  /*4360*/  FADD R175, R160, R169 ;  /* 0x000000a9a0af7221 */ /* 0x000fe20000000000 */
[----:B------:R-:W-:Y:S01]  /*4370*/  @!P4 FMUL R183, R183, 0.5 ;  /* 0x3f000000b7b7c820 */ /* 0x000fe20000400000 */
[----:B------:R-:W-:Y:S01]  /*4380*/  F2FP.SATFINITE.E4M3.F32.PACK_AB_MERGE_C R160, RZ, R160, RZ ;  /* 0x000000a0ffa0723e */ /* 0x000fe200048070ff */
[----:B--2---:R-:W-:Y:S01]  /*4390*/  @!P6 FMUL R166, R166, R166 ;  /* 0x000000a6a6a6e220 */ /* 0x004fe20000400000 */
[----:B------:R-:W-:Y:S01]  /*43a0*/  FSETP.GEU.AND P6, PT, R179, -126, PT ;  /* 0xc2fc0000b300780b */ /* 0x000fe20003fce000 */
[----:B------:R-:W1:Y:S01]  /*43b0*/  MUFU.EX2 R15, R183 ;  /* 0x000000b7000f7308 */ /* 0x000e620000000800 */
[----:B------:R-:W-:Y:S01]  /*43c0*/  SHF.L.U32 R9, R160, 0x10, RZ ;  /* 0x00000010a0097819 */ /* 0x000fe200000006ff */
[----:B------:R-:W-:Y:S01]  /*43d0*/  FADD R176, R155, R166 ;  /* 0x000000a69bb07221 */ /* 0x000fe20000000000 */
[----:B------:R-:W-:-:S02]  /*43e0*/  LOP3.LUT R17, R17, 0xffff, RZ, 0xc0, !PT ;  /* 0x0000ffff11117812 */ /* 0x000fc400078ec0ff */
[----:B------:R-:W-:Y:S01]  /*43f0*/  @!P5 FMUL R178, R178, 0.5 ;  /* 0x3f000000b2b2d820 */ /* 0x000fe20000400000 */
[----:B------:R-:W-:Y:S01]  /*4400*/  LOP3.LUT R8, R8, 0xff0000, R9, 0xf8, !PT ;  /* 0x00ff000008087812 */ /* 0x000fe200078ef809 */
[----:B---3--:R-:W-:Y:S01]  /*4410*/  @!P3 FMUL R172, R172, R172 ;  /* 0x000000acacacb220 */ /* 0x008fe20000400000 */
[----:B------:R-:W-:Y:S01]  /*4420*/  FSETP.GEU.AND P3, PT, R14, -126, PT ;  /* 0xc2fc00000e00780b */ /* 0x000fe20003f6e000 */
[----:B------:R2:W3:Y:S01]  /*4430*/  MUFU.EX2 R170, R178 ;  /* 0x000000b200aa7308 */ /* 0x0004e20000000800 */
[----:B------:R-:W-:Y:S01]  /*4440*/  SHF.L.U32 R9, R168, 0x10, RZ ;  /* 0x00000010a8097819 */ /* 0x000fe200000006ff */
[----:B------:R-:W-:Y:S01]  /*4450*/  FADD R186, R165, R172 ;  /* 0x000000aca5ba7221 */ /* 0x000fe20000000000 */
[----:B------:R-:W-:Y:S01]  /*4460*/  F2FP.SATFINITE.E4M3.F32.PACK_AB_MERGE_C R172, RZ, R172, RZ ;  /* 0x000000acffac723e */ /* 0x000fe200048070ff */
[----:B------:R-:W-:Y:S01]  /*4470*/  @!P6 FMUL R179, R179, 0.5 ;  /* 0x3f000000b3b3e820 */ /* 0x000fe20000400000 */
[----:B------:R-:W-:Y:S01]  /*4480*/  LOP3.LUT R152, R152, 0xff0000, R9, 0xf8, !PT ;  /* 0x00ff000098987812 */ /* 0x000fe200078ef809 */
[----:B------:R-:W-:Y:S01]  /*4490*/  IMAD.U32 R159, R159, 0x10000, RZ ;  /* 0x000100009f9f7824 */ /* 0x000fe200078e00ff */
[----:B------:R-:W-:Y:S01]  /*44a0*/  F2FP.SATFINITE.E4M3.F32.PACK_AB_MERGE_C R155, RZ, R155, RZ ;  /* 0x0000009bff9b723e */ /* 0x000fe200048070ff */
[----:B------:R-:W4:Y:S01]  /*44b0*/  MUFU.EX2 R171, R179 ;  /* 0x000000b300ab7308 */ /* 0x000f220000000800 */
[----:B--2---:R-:W-:-:S01]  /*44c0*/  FADD R178, R19, R156 ;  /* 0x0000009c13b27221 */ /* 0x004fc20000000000 */
[----:B------:R-:W-:Y:S01]  /*44d0*/  F2FP.SATFINITE.E4M3.F32.PACK_AB_MERGE_C R156, RZ, R156, RZ ;  /* 0x0000009cff9c723e */ /* 0x000fe200048070ff */
[----:B-1----:R-:W-:Y:S01]  /*44e0*/  @!P4 FMUL R15, R15, R15 ;  /* 0x0000000f0f0fc220 */ /* 0x002fe20000400000 */
[----:B------:R-:W-:Y:S01]  /*44f0*/  @!P3 FMUL R14, R14, 0.5 ;  /* 0x3f0000000e0eb820 */ /* 0x000fe20000400000 */
[----:B------:R-:W-:-:S01]  /*4500*/  FADD R173, R173, R178 ;  /* 0x000000b2adad7221 */ /* 0x000fc20000000000 */
[----:B------:R-:W-:Y:S01]  /*4510*/  FADD R178, R158, R167 ;  /* 0x000000a79eb27221 */ /* 0x000fe20000000000 */
[----:B------:R-:W-:Y:S01]  /*4520*/  LOP3.LUT R156, R156, 0xffff, RZ, 0xc0, !PT ;  /* 0x0000ffff9c9c7812 */ /* 0x000fe200078ec0ff */
[----:B------:R-:W-:Y:S01]  /*4530*/  FADD R181, R164, R15 ;  /* 0x0000000fa4b57221 */ /* 0x000fe20000000000 */
[----:B---3--:R-:W-:Y:S01]  /*4540*/  @!P5 FMUL R170, R170, R170 ;  /* 0x000000aaaaaad220 */ /* 0x008fe20000400000 */
[----:B------:R-:W1:Y:S01]  /*4550*/  MUFU.EX2 R14, R14 ;  /* 0x0000000e000e7308 */ /* 0x000e620000000800 */
[----:B------:R-:W-:Y:S01]  /*4560*/  F2FP.SATFINITE.E4M3.F32.PACK_AB_MERGE_C R158, RZ, R158, RZ ;  /* 0x0000009eff9e723e */ /* 0x000fe200048070ff */
[----:B------:R-:W-:Y:S01]  /*4570*/  FADD R180, R173, R180 ;  /* 0x000000b4adb47221 */ /* 0x000fe20000000000 */
[----:B------:R-:W-:-:S01]  /*4580*/  FADD R182, R163, R170 ;  /* 0x000000aaa3b67221 */ /* 0x000fc20000000000 */
[----:B------:R-:W-:Y:S01]  /*4590*/  F2FP.SATFINITE.E4M3.F32.PACK_AB_MERGE_C R170, RZ, R170, RZ ;  /* 0x000000aaffaa723e */ /* 0x000fe200048070ff */
[----:B------:R-:W-:-:S01]  /*45a0*/  FADD R186, R177, R186 ;  /* 0x000000bab1ba7221 */ /* 0x000fc20000000000 */
[----:B------:R-:W-:Y:S01]  /*45b0*/  PRMT R156, R156, 0x7604, R157 ;  /* 0x000076049c9c7816 */ /* 0x000fe2000000009d */
[----:B----4-:R-:W-:Y:S01]  /*45c0*/  @!P6 FMUL R171, R171, R171 ;  /* 0x000000abababe220 */ /* 0x010fe20000400000 */
[----:B------:R-:W-:Y:S01]  /*45d0*/  SHF.L.U32 R9, R170, 0x10, RZ ;  /* 0x00000010aa097819 */ /* 0x000fe200000006ff */
[----:B------:R-:W-:-:S01]  /*45e0*/  FADD R13, R13, R180 ;  /* 0x000000b40d0d7221 */ /* 0x000fc20000000000 */
[----:B------:R-:W-:Y:S01]  /*45f0*/  PRMT R16, R17, 0x7604, R16 ;  /* 0x0000760411107816 */ /* 0x000fe20000000010 */
[----:B------:R-:W-:-:S01]  /*4600*/  FADD R179, R162, R171 ;  /* 0x000000aba2b37221 */ /* 0x000fc20000000000 */
[----:B------:R-:W-:Y:S01]  /*4610*/  F2FP.SATFINITE.E4M3.F32.PACK_AB_MERGE_C R19, RZ, R19, RZ ;  /* 0x00000013ff13723e */ /* 0x000fe200048070ff */
[----:B------:R-:W-:Y:S01]  /*4620*/  IMAD.U32 R17, R172, 0x10000, RZ ;  /* 0x00010000ac117824 */ /* 0x000fe200078e00ff */
[----:B------:R-:W-:Y:S01]  /*4630*/  F2FP.SATFINITE.E4M3.F32.PACK_AB_MERGE_C R165, RZ, R165, RZ ;  /* 0x000000a5ffa5723e */ /* 0x000fe200048070ff */
[----:B------:R-:W-:-:S01]  /*4640*/  FADD R175, R175, R182 ;  /* 0x000000b6afaf7221 */ /* 0x000fc20000000000 */
[----:B------:R-:W-:Y:S01]  /*4650*/  F2FP.SATFINITE.E4M3.F32.PACK_AB_MERGE_C R164, RZ, R164, RZ ;  /* 0x000000a4ffa4723e */ /* 0x000fe200048070ff */
[----:B-1----:R-:W-:Y:S01]  /*4660*/  @!P3 FMUL R14, R14, R14 ;  /* 0x0000000e0e0eb220 */ /* 0x002fe20000400000 */
[----:B------:R-:W-:Y:S01]  /*4670*/  LOP3.LUT R158, R158, 0xffff, RZ, 0xc0, !PT ;  /* 0x0000ffff9e9e7812 */ /* 0x000fe200078ec0ff */
[----:B------:R-:W-:-:S01]  /*4680*/  FADD R176, R176, R179 ;  /* 0x000000b3b0b07221 */ /* 0x000fc20000000000 */
[----:B------:R-:W-:Y:S01]  /*4690*/  F2FP.SATFINITE.E4M3.F32.PACK_AB_MERGE_C R162, RZ, R162, RZ ;  /* 0x000000a2ffa2723e */ /* 0x000fe200048070ff */
[----:B------:R-:W-:-:S01]  /*46a0*/  FFMA R5, R14, R5, R13 ;  /* 0x000000050e057223 */ /* 0x000fc2000000000d */
[----:B------:R-:W-:Y:S01]  /*46b0*/  LOP3.LUT R155, R155, 0xffff, RZ, 0xc0, !PT ;  /* 0x0000ffff9b9b7812 */ /* 0x000fe200078ec0ff */
[----:B------:R-:W-:-:S01]  /*46c0*/  FADD R181, R178, R181 ;  /* 0x000000b5b2b57221 */ /* 0x000fc20000000000 */
[----:B------:R-:W-:Y:S01]  /*46d0*/  LOP3.LUT R156, R156, 0xff0000, R9, 0xf8, !PT ;  /* 0x00ff00009c9c7812 */ /* 0x000fe200078ef809 */
[----:B------:R-:W-:-:S01]  /*46e0*/  FADD R175, R175, R186 ;  /* 0x000000baafaf7221 */ /* 0x000fc20000000000 */
[----:B------:R-:W-:Y:S01]  /*46f0*/  LOP3.LUT R18, R18, 0xff, RZ, 0xc0, !PT ;  /* 0x000000ff12127812 */ /* 0x000fe200078ec0ff */
[----:B------:R-:W-:-:S01]  /*4700*/  FADD R176, R176, R181 ;  /* 0x000000b5b0b07221 */ /* 0x000fc20000000000 */
[----:B------:R-:W-:Y:S01]  /*4710*/  LOP3.LUT R19, R19, 0xffff, RZ, 0xc0, !PT ;  /* 0x0000ffff13137812 */ /* 0x000fe200078ec0ff */
[----:B------:R-:W-:Y:S01]  /*4720*/  FMUL R24, R24, R14 ;  /* 0x0000000e18187220 */ /* 0x000fe20000400000 */
[----:B------:R-:W-:Y:S01]  /*4730*/  F2FP.SATFINITE.E4M3.F32.PACK_AB_MERGE_C R163, RZ, R163, RZ ;  /* 0x000000a3ffa3723e */ /* 0x000fe200048070ff */
[----:B------:R-:W-:-:S01]  /*4740*/  FADD R175, R175, R176 ;  /* 0x000000b0afaf7221 */ /* 0x000fc20000000000 */
[----:B------:R-:W-:Y:S01]  /*4750*/  LOP3.LUT R16, R16, 0xff0000, R159, 0xf8, !PT ;  /* 0x00ff000010107812 */ /* 0x000fe200078ef89f */
[-C--:B------:R-:W-:Y:S01]  /*4760*/  FMUL R25, R25, R14.reuse ;  /* 0x0000000e19197220 */ /* 0x080fe20000400000 */
[----:B------:R-:W-:Y:S01]  /*4770*/  SHF.L.U32 R165, R165, 0x10, RZ ;  /* 0x00000010a5a57819 */ /* 0x000fe200000006ff */
[-C--:B------:R-:W-:Y:S01]  /*4780*/  FMUL R28, R28, R14.reuse ;  /* 0x0000000e1c1c7220 */ /* 0x080fe20000400000 */
[----:B------:R-:W-:Y:S01]  /*4790*/  F2FP.SATFINITE.E4M3.F32.PACK_AB_MERGE_C R169, RZ, R169, RZ ;  /* 0x000000a9ffa9723e */ /* 0x000fe200048070ff */
[-C--:B------:R-:W-:Y:S01]  /*47a0*/  FMUL R29, R29, R14.reuse ;  /* 0x0000000e1d1d7220 */ /* 0x080fe20000400000 */
[----:B------:R-:W-:Y:S01]  /*47b0*/  LOP3.LUT R164, R164, 0xffff, RZ, 0xc0, !PT ;  /* 0x0000ffffa4a47812 */ /* 0x000fe200078ec0ff */
[-C--:B------:R-:W-:Y:S01]  /*47c0*/  FMUL R32, R32, R14.reuse ;  /* 0x0000000e20207220 */ /* 0x080fe20000400000 */
[----:B------:R-:W-:Y:S01]  /*47d0*/  SHF.L.U32 R9, R158, 0x18, RZ ;  /* 0x000000189e097819 */ /* 0x000fe200000006ff */
[----:B------:R-:W-:Y:S01]  /*47e0*/  IMAD.U32 R169, R169, 0x10000, RZ ;  /* 0x00010000a9a97824 */ /* 0x000fe200078e00ff */
[----:B------:R-:W-:Y:S01]  /*47f0*/  F2FP.SATFINITE.E4M3.F32.PACK_AB_MERGE_C R167, RZ, R167, RZ ;  /* 0x000000a7ffa7723e */ /* 0x000fe200048070ff */
[-C--:B------:R-:W-:Y:S01]  /*4800*/  FMUL R33, R33, R14.reuse ;  /* 0x0000000e21217220 */ /* 0x080fe20000400000 */
[----:B------:R-:W-:Y:S01]  /*4810*/  F2FP.SATFINITE.E4M3.F32.PACK_AB_MERGE_C R15, RZ, R15, RZ ;  /* 0x0000000fff0f723e */ /* 0x000fe200048070ff */
[-C--:B------:R-:W-:Y:S01]  /*4820*/  FMUL R36, R36, R14.reuse ;  /* 0x0000000e24247220 */ /* 0x080fe20000400000 */
[----:B------:R-:W-:Y:S01]  /*4830*/  LOP3.LUT R22, R22, 0xffff, RZ, 0xc0, !PT ;  /* 0x0000ffff16167812 */ /* 0x000fe200078ec0ff */
[-C--:B------:R-:W-:Y:S01]  /*4840*/  FMUL R37, R37, R14.reuse ;  /* 0x0000000e25257220 */ /* 0x080fe20000400000 */
[----:B------:R-:W-:Y:S01]  /*4850*/  LOP3.LUT R162, R162, 0xffff, RZ, 0xc0, !PT ;  /* 0x0000ffffa2a27812 */ /* 0x000fe200078ec0ff */
[-C--:B------:R-:W-:Y:S01]  /*4860*/  FMUL R40, R40, R14.reuse ;  /* 0x0000000e28287220 */ /* 0x080fe20000400000 */
[----:B------:R-:W-:Y:S01]  /*4870*/  SHF.L.U32 R155, R155, 0x18, RZ ;  /* 0x000000189b9b7819 */ /* 0x000fe200000006ff */
[----:B------:R-:W-:Y:S01]  /*4880*/  FMUL R41, R41, R14 ;  /* 0x0000000e29297220 */ /* 0x000fe20000400000 */
[----:B------:R-:W-:Y:S01]  /*4890*/  F2FP.SATFINITE.E4M3.F32.PACK_AB_MERGE_C R166, RZ, R166, RZ ;  /* 0x000000a6ffa6723e */ /* 0x000fe200048070ff */
[----:B------:R-:W-:Y:S01]  /*48a0*/  IMAD.SHL.U32 R13, R162, 0x1000000, RZ ;  /* 0x01000000a20d7824 */ /* 0x000fe200078e00ff */
[----:B------:R-:W-:Y:S01]  /*48b0*/  LOP3.LUT R154, R154, 0xff0000, R17, 0xf8, !PT ;  /* 0x00ff00009a9a7812 */ /* 0x000fe200078ef811 */
[-C--:B------:R-:W-:Y:S01]  /*48c0*/  FMUL R44, R44, R14.reuse ;  /* 0x0000000e2c2c7220 */ /* 0x080fe20000400000 */
[----:B------:R-:W-:Y:S01]  /*48d0*/  PRMT R18, R19, 0x7604, R18 ;  /* 0x0000760413127816 */ /* 0x000fe20000000012 */
[-C--:B------:R-:W-:Y:S01]  /*48e0*/  FMUL R45, R45, R14.reuse ;  /* 0x0000000e2d2d7220 */ /* 0x080fe20000400000 */
[----:B------:R-:W-:Y:S01]  /*48f0*/  SHF.L.U32 R163, R163, 0x10, RZ ;  /* 0x00000010a3a37819 */ /* 0x000fe200000006ff */
[-C--:B------:R-:W-:Y:S01]  /*4900*/  FMUL R48, R48, R14.reuse ;  /* 0x0000000e30307220 */ /* 0x080fe20000400000 */
[----:B------:R-:W-:Y:S01]  /*4910*/  LOP3.LUT R20, R20, 0xff0000, R165, 0xf8, !PT ;  /* 0x00ff000014147812 */ /* 0x000fe200078ef8a5 */
[-C--:B------:R-:W-:Y:S01]  /*4920*/  FMUL R49, R49, R14.reuse ;  /* 0x0000000e31317220 */ /* 0x080fe20000400000 */
[----:B------:R-:W-:Y:S01]  /*4930*/  SHF.L.U32 R17, R164, 0x18, RZ ;  /* 0x00000018a4117819 */ /* 0x000fe200000006ff */
[-C--:B------:R-:W-:Y:S01]  /*4940*/  FMUL R52, R52, R14.reuse ;  /* 0x0000000e34347220 */ /* 0x080fe20000400000 */
[----:B------:R-:W-:Y:S01]  /*4950*/  LOP3.LUT R9, R16, R9, RZ, 0xfc, !PT ;  /* 0x0000000910097212 */ /* 0x000fe200078efcff */
[-C--:B------:R-:W-:Y:S01]  /*4960*/  FMUL R53, R53, R14.reuse ;  /* 0x0000000e35357220 */ /* 0x080fe20000400000 */
[----:B------:R-:W-:Y:S01]  /*4970*/  F2FP.SATFINITE.E4M3.F32.PACK_AB_MERGE_C R171, RZ, R171, RZ ;  /* 0x000000abffab723e */ /* 0x000fe200048070ff */
[-C--:B------:R-:W-:Y:S01]  /*4980*/  FMUL R56, R56, R14.reuse ;  /* 0x0000000e38387220 */ /* 0x080fe20000400000 */
[----:B------:R-:W-:Y:S01]  /*4990*/  LOP3.LUT R167, R167, 0xffff, RZ, 0xc0, !PT ;  /* 0x0000ffffa7a77812 */ /* 0x000fe200078ec0ff */
[-C--:B------:R-:W-:Y:S01]  /*49a0*/  FMUL R57, R57, R14.reuse ;  /* 0x0000000e39397220 */ /* 0x080fe20000400000 */
[----:B------:R-:W-:Y:S01]  /*49b0*/  LOP3.LUT R16, R15, 0xffff, RZ, 0xc0, !PT ;  /* 0x0000ffff0f107812 */ /* 0x000fe200078ec0ff */
[-C--:B------:R-:W-:Y:S01]  /*49c0*/  FMUL R60, R60, R14.reuse ;  /* 0x0000000e3c3c7220 */ /* 0x080fe20000400000 */
[----:B------:R-:W-:Y:S01]  /*49d0*/  PRMT R22, R22, 0x7604, R23 ;  /* 0x0000760416167816 */ /* 0x000fe20000000017 */
[----:B------:R-:W-:Y:S01]  /*49e0*/  IMAD.SHL.U32 R167, R167, 0x1000000, RZ ;  /* 0x01000000a7a77824 */ /* 0x000fe200078e00ff */
[----:B------:R-:W-:Y:S01]  /*49f0*/  LOP3.LUT R8, R8, R155, RZ, 0xfc, !PT ;  /* 0x0000009b08087212 */ /* 0x000fe200078efcff */
[-C--:B------:R-:W-:Y:S01]  /*4a00*/  FMUL R61, R61, R14.reuse ;  /* 0x0000000e3d3d7220 */ /* 0x080fe20000400000 */
[----:B------:R-:W-:Y:S01]  /*4a10*/  LOP3.LUT R166, R166, 0xffff, RZ, 0xc0, !PT ;  /* 0x0000ffffa6a67812 */ /* 0x000fe200078ec0ff */
[-C--:B------:R-:W-:Y:S01]  /*4a20*/  FMUL R64, R64, R14.reuse ;  /* 0x0000000e40407220 */ /* 0x080fe20000400000 */
[----:B------:R-:W-:Y:S01]  /*4a30*/  LOP3.LUT R18, R18, 0xff0000, R163, 0xf8, !PT ;  /* 0x00ff000012127812 */ /* 0x000fe200078ef8a3 */
[-C--:B------:R-:W-:Y:S01]  /*4a40*/  FMUL R65, R65, R14.reuse ;  /* 0x0000000e41417220 */ /* 0x080fe20000400000 */
[----:B------:R-:W-:Y:S01]  /*4a50*/  LOP3.LUT R20, R20, R17, RZ, 0xfc, !PT ;  /* 0x0000001114147212 */ /* 0x000fe200078efcff */
[-C--:B------:R-:W-:Y:S01]  /*4a60*/  FMUL R68, R68, R14.reuse ;  /* 0x0000000e44447220 */ /* 0x080fe20000400000 */
[----:B------:R-:W-:Y:S01]  /*4a70*/  LOP3.LUT R171, R171, 0xffff, RZ, 0xc0, !PT ;  /* 0x0000ffffabab7812 */ /* 0x000fe200078ec0ff */
[-C--:B------:R-:W-:Y:S01]  /*4a80*/  FMUL R69, R69, R14.reuse ;  /* 0x0000000e45457220 */ /* 0x080fe20000400000 */
[----:B------:R-:W-:Y:S01]  /*4a90*/  SHF.L.U32 R17, R16, 0x18, RZ ;  /* 0x0000001810117819 */ /* 0x000fe200000006ff */
[-C--:B------:R-:W-:Y:S01]  /*4aa0*/  FMUL R72, R72, R14.reuse ;  /* 0x0000000e48487220 */ /* 0x080fe20000400000 */
[----:B------:R-:W-:Y:S01]  /*4ab0*/  LOP3.LUT R22, R22, 0xff0000, R169, 0xf8, !PT ;  /* 0x00ff000016167812 */ /* 0x000fe200078ef8a9 */
[-C--:B------:R-:W-:Y:S01]  /*4ac0*/  FMUL R73, R73, R14.reuse ;  /* 0x0000000e49497220 */ /* 0x080fe20000400000 */
[----:B------:R-:W-:Y:S01]  /*4ad0*/  SHF.L.U32 R15, R166, 0x18, RZ ;  /* 0x00000018a60f7819 */ /* 0x000fe200000006ff */
[----:B------:R-:W-:Y:S01]  /*4ae0*/  FMUL R76, R76, R14 ;  /* 0x0000000e4c4c7220 */ /* 0x000fe20000400000 */
[----:B------:R-:W-:Y:S01]  /*4af0*/  SEL R19, R9, R8, P1 ;  /* 0x0000000809137207 */ /* 0x000fe20000800000 */
[-C--:B------:R-:W-:Y:S01]  /*4b00*/  FMUL R77, R77, R14.reuse ;  /* 0x0000000e4d4d7220 */ /* 0x080fe20000400000 */
[----:B------:R-:W-:Y:S01]  /*4b10*/  SEL R16, R8, R9, P1 ;  /* 0x0000000908107207 */ /* 0x000fe20000800000 */
[----:B------:R-:W-:Y:S01]  /*4b20*/  IMAD.MOV.U32 R9, RZ, RZ, 0x3021 ;  /* 0x00003021ff097424 */ /* 0x000fe200078e00ff */
[----:B------:R-:W-:Y:S01]  /*4b30*/  FSETP.GEU.AND P4, PT, R184, -126, PT ;  /* 0xc2fc0000b800780b */ /* 0x000fe20003f8e000 */
[-C--:B------:R-:W-:Y:S01]  /*4b40*/  FMUL R80, R80, R14.reuse ;  /* 0x0000000e50507220 */ /* 0x080fe20000400000 */
[----:B------:R-:W-:Y:S01]  /*4b50*/  LOP3.LUT R13, R18, R13, RZ, 0xfc, !PT ;  /* 0x0000000d120d7212 */ /* 0x000fe200078efcff */
[-C--:B------:R-:W-:Y:S01]  /*4b60*/  FMUL R81, R81, R14.reuse ;  /* 0x0000000e51517220 */ /* 0x080fe20000400000 */
[----:B------:R-:W-:Y:S01]  /*4b70*/  SHF.L.U32 R171, R171, 0x18, RZ ;  /* 0x00000018abab7819 */ /* 0x000fe200000006ff */
[-C--:B------:R-:W-:Y:S01]  /*4b80*/  FMUL R84, R84, R14.reuse ;  /* 0x0000000e54547220 */ /* 0x080fe20000400000 */
[----:B------:R-:W-:Y:S01]  /*4b90*/  MOV R23, 0x2130 ;  /* 0x0000213000177802 */ /* 0x000fe20000000f00 */
[-C--:B------:R-:W-:Y:S01]  /*4ba0*/  FMUL R85, R85, R14.reuse ;  /* 0x0000000e55557220 */ /* 0x080fe20000400000 */
[----:B------:R-:W-:Y:S01]  /*4bb0*/  LOP3.LUT R15, R22, R15, RZ, 0xfc, !PT ;  /* 0x0000000f160f7212 */ /* 0x000fe200078efcff */
[-C--:B------:R-:W-:Y:S01]  /*4bc0*/  FMUL R88, R88, R14.reuse ;  /* 0x0000000e58587220 */ /* 0x080fe20000400000 */
[----:B------:R-:W-:Y:S01]  /*4bd0*/  LOP3.LUT R152, R152, R167, RZ, 0xfc, !PT ;  /* 0x000000a798987212 */ /* 0x000fe200078efcff */
[-C--:B------:R-:W-:Y:S01]  /*4be0*/  FMUL R89, R89, R14.reuse ;  /* 0x0000000e59597220 */ /* 0x080fe20000400000 */
[----:B------:R-:W-:Y:S01]  /*4bf0*/  LOP3.LUT R156, R156, R171, RZ, 0xfc, !PT ;  /* 0x000000ab9c9c7212 */ /* 0x000fe200078efcff */
[----:B------:R-:W-:Y:S01]  /*4c00*/  @!P4 FMUL R184, R184, 0.5 ;  /* 0x3f000000b8b8c820 */ /* 0x000fe20000400000 */
[----:B------:R-:W-:Y:S01]  /*4c10*/  LOP3.LUT R17, R154, R17, RZ, 0xfc, !PT ;  /* 0x000000119a117212 */ /* 0x000fe200078efcff */
[-C--:B------:R-:W-:Y:S01]  /*4c20*/  FMUL R92, R92, R14.reuse ;  /* 0x0000000e5c5c7220 */ /* 0x080fe20000400000 */
[----:B------:R-:W-:Y:S01]  /*4c30*/  SEL R21, R20, R13, P1 ;  /* 0x0000000d14157207 */ /* 0x000fe20000800000 */
[----:B------:R-:W-:Y:S01]  /*4c40*/  FMUL R93, R93, R14 ;  /* 0x0000000e5d5d7220 */ /* 0x000fe20000400000 */
[----:B------:R-:W-:Y:S01]  /*4c50*/  SHF.R.U32.HI R9, RZ, R10, R9 ;  /* 0x0000000aff097219 */ /* 0x000fe20000011609 */
[----:B------:R-:W1:Y:S01]  /*4c60*/  MUFU.EX2 R184, R184 ;  /* 0x000000b800b87308 */ /* 0x000e620000000800 */
[----:B------:R-:W-:Y:S01]  /*4c70*/  SEL R20, R13, R20, P1 ;  /* 0x000000140d147207 */ /* 0x000fe20000800000 */
[----:B------:R-:W-:Y:S01]  /*4c80*/  FMUL R96, R96, R14 ;  /* 0x0000000e60607220 */ /* 0x000fe20000400000 */
[----:B------:R-:W-:Y:S01]  /*4c90*/  SHF.R.U32.HI R23, RZ, R10, R23 ;  /* 0x0000000aff177219 */ /* 0x000fe20000011617 */
[-C--:B------:R-:W-:Y:S01]  /*4ca0*/  FMUL R97, R97, R14.reuse ;  /* 0x0000000e61617220 */ /* 0x080fe20000400000 */
[----:B------:R-:W-:Y:S01]  /*4cb0*/  SEL R13, R152, R15, P1 ;  /* 0x0000000f980d7207 */ /* 0x000fe20000800000 */
[----:B------:R-:W-:Y:S01]  /*4cc0*/  FMUL R100, R100, R14 ;  /* 0x0000000e64647220 */ /* 0x000fe20000400000 */
[----:B------:R-:W-:Y:S01]  /*4cd0*/  SEL R152, R15, R152, P1 ;  /* 0x000000980f987207 */ /* 0x000fe20000800000 */
[----:B------:R-:W-:Y:S01]  /*4ce0*/  FMUL R101, R101, R14 ;  /* 0x0000000e65657220 */ /* 0x000fe20000400000 */
[----:B------:R-:W-:Y:S01]  /*4cf0*/  SEL R15, R17, R156, P1 ;  /* 0x0000009c110f7207 */ /* 0x000fe20000800000 */
[-C--:B------:R-:W-:Y:S01]  /*4d00*/  FMUL R104, R104, R14.reuse ;  /* 0x0000000e68687220 */ /* 0x080fe20000400000 */
[----:B------:R-:W-:Y:S01]  /*4d10*/  LOP3.LUT R8, R9, 0xf, RZ, 0xc0, !PT ;  /* 0x0000000f09087812 */ /* 0x000fe200078ec0ff */
[-C--:B------:R-:W-:Y:S01]  /*4d20*/  FMUL R105, R105, R14.reuse ;  /* 0x0000000e69697220 */ /* 0x080fe20000400000 */
[----:B------:R-:W-:Y:S01]  /*4d30*/  SEL R156, R156, R17, P1 ;  /* 0x000000119c9c7207 */ /* 0x000fe20000800000 */
[----:B------:R-:W-:Y:S01]  /*4d40*/  FMUL R108, R108, R14 ;  /* 0x0000000e6c6c7220 */ /* 0x000fe20000400000 */
[----:B------:R-:W-:Y:S01]  /*4d50*/  LOP3.LUT R9, R23, 0xf, RZ, 0xc0, !PT ;  /* 0x0000000f17097812 */ /* 0x000fe200078ec0ff */
[----:B------:R-:W-:Y:S01]  /*4d60*/  SHFL.IDX PT, R13, R13, R8, 0x1c1f ;  /* 0x001c1f080d0d7589 */ /* 0x000fe200000e0000 */
[----:B------:R-:W-:Y:S01]  /*4d70*/  SHF.L.U32 R17, R12, 0x1f, RZ ;  /* 0x0000001f0c117819 */ /* 0x000fe200000006ff */
[----:B-1----:R-:W-:Y:S01]  /*4d80*/  @!P4 FMUL R184, R184, R184 ;  /* 0x000000b8b8b8c220 */ /* 0x002fe20000400000 */
[----:B------:R-:W-:Y:S01]  /*4d90*/  FMUL R109, R109, R14 ;  /* 0x0000000e6d6d7220 */ /* 0x000fe20000400000 */
[----:B------:R-:W1:Y:S01]  /*4da0*/  SHFL.IDX PT, R157, R152, R9, 0x1c1f ;  /* 0x001c1f09989d7589 */ /* 0x000e6200000e0000 */
[----:B------:R2:W3:Y:S01]  /*4db0*/  SYNCS.PHASECHK.TRANS64.TRYWAIT P3, [UR4+0x1c000], R17 ;  /* 0x01c00011ff0075a7 */ /* 0x0004e20008060144 */
[----:B------:R-:W-:-:S01]  /*4dc0*/  FFMA R3, R184, R3, R175 ;  /* 0x00000003b8037223 */ /* 0x000fc200000000af */
[-C--:B------:R-:W-:Y:S01]  /*4dd0*/  FMUL R112, R112, R14.reuse ;  /* 0x0000000e70707220 */ /* 0x080fe20000400000 */
[----:B------:R-:W-:Y:S01]  /*4de0*/  SHFL.IDX PT, R15, R15, R8, 0x1c1f ;  /* 0x001c1f080f0f7589 */ /* 0x000fe200000e0000 */
[-C--:B------:R-:W-:Y:S01]  /*4df0*/  FMUL R113, R113, R14.reuse ;  /* 0x0000000e71717220 */ /* 0x080fe20000400000 */
[-C--:B------:R-:W-:Y:S01]  /*4e00*/  FMUL R116, R116, R14.reuse ;  /* 0x0000000e74747220 */ /* 0x080fe20000400000 */
[-C--:B------:R-:W-:Y:S01]  /*4e10*/  FMUL R117, R117, R14.reuse ;  /* 0x0000000e75757220 */ /* 0x080fe20000400000 */
[----:B------:R1:W4:Y:S01]  /*4e20*/  SHFL.IDX PT, R159, R156, R9, 0x1c1f ;  /* 0x001c1f099c9f7589 */ /* 0x00032200000e0000 */
[-C--:B------:R-:W-:Y:S01]  /*4e30*/  FMUL R120, R120, R14.reuse ;  /* 0x0000000e78787220 */ /* 0x080fe20000400000 */
[-C--:B------:R-:W-:Y:S01]  /*4e40*/  FMUL R121, R121, R14.reuse ;  /* 0x0000000e79797220 */ /* 0x080fe20000400000 */
[-C--:B------:R-:W-:Y:S01]  /*4e50*/  FMUL R124, R124, R14.reuse ;  /* 0x0000000e7c7c7220 */ /* 0x080fe20000400000 */
[----:B------:R-:W-:Y:S01]  /*4e60*/  SHFL.IDX PT, R19, R19, R8, 0x1c1f ;  /* 0x001c1f0813137589 */ /* 0x000fe200000e0000 */
[-C--:B------:R-:W-:Y:S01]  /*4e70*/  FMUL R125, R125, R14.reuse ;  /* 0x0000000e7d7d7220 */ /* 0x080fe20000400000 */
[-C--:B------:R-:W-:Y:S01]  /*4e80*/  FMUL R128, R128, R14.reuse ;  /* 0x0000000e80807220 */ /* 0x080fe20000400000 */
[-C--:B------:R-:W-:Y:S01]  /*4e90*/  FMUL R129, R129, R14.reuse ;  /* 0x0000000e81817220 */ /* 0x080fe20000400000 */
[----:B------:R-:W5:Y:S01]  /*4ea0*/  SHFL.IDX PT, R16, R16, R9, 0x1c1f ;  /* 0x001c1f0910107589 */ /* 0x000f6200000e0000 */
[-C--:B------:R-:W-:Y:S01]  /*4eb0*/  FMUL R132, R132, R14.reuse ;  /* 0x0000000e84847220 */ /* 0x080fe20000400000 */
[-C--:B------:R-:W-:Y:S01]  /*4ec0*/  FMUL R133, R133, R14.reuse ;  /* 0x0000000e85857220 */ /* 0x080fe20000400000 */
[-C--:B------:R-:W-:Y:S01]  /*4ed0*/  FMUL R136, R136, R14.reuse ;  /* 0x0000000e88887220 */ /* 0x080fe20000400000 */
[----:B------:R-:W-:Y:S01]  /*4ee0*/  SHFL.IDX PT, R21, R21, R8, 0x1c1f ;  /* 0x001c1f0815157589 */ /* 0x000fe200000e0000 */
[-C--:B------:R-:W-:Y:S01]  /*4ef0*/  FMUL R137, R137, R14.reuse ;  /* 0x0000000e89897220 */ /* 0x080fe20000400000 */
[-C--:B------:R-:W-:Y:S01]  /*4f00*/  FMUL R140, R140, R14.reuse ;  /* 0x0000000e8c8c7220 */ /* 0x080fe20000400000 */
[----:B------:R-:W-:Y:S01]  /*4f10*/  FMUL R141, R141, R14 ;  /* 0x0000000e8d8d7220 */ /* 0x000fe20000400000 */
[----:B------:R-:W2:Y:S01]  /*4f20*/  SHFL.IDX PT, R20, R20, R9, 0x1c1f ;  /* 0x001c1f0914147589 */ /* 0x000ea200000e0000 */
[----:B-1----:R-:W-:Y:S01]  /*4f30*/  PRMT R156, R13, R0, R157 ;  /* 0x000000000d9c7216 */ /* 0x002fe2000000009d */
[-C--:B------:R-:W-:Y:S01]  /*4f40*/  FMUL R144, R144, R14.reuse ;  /* 0x0000000e90907220 */ /* 0x080fe20000400000 */
[-C--:B------:R-:W-:Y:S01]  /*4f50*/  FMUL R145, R145, R14.reuse ;  /* 0x0000000e91917220 */ /* 0x080fe20000400000 */
[-C--:B------:R-:W-:Y:S01]  /*4f60*/  FMUL R148, R148, R14.reuse ;  /* 0x0000000e94947220 */ /* 0x080fe20000400000 */
[----:B------:R-:W-:Y:S01]  /*4f70*/  FMUL R149, R149, R14 ;  /* 0x0000000e95957220 */ /* 0x000fe20000400000 */
[-C--:B------:R-:W-:Y:S01]  /*4f80*/  FMUL R26, R26, R184.reuse ;  /* 0x000000b81a1a7220 */ /* 0x080fe20000400000 */
[----:B------:R-:W-:Y:S01]  /*4f90*/  FMUL R27, R27, R184 ;  /* 0x000000b81b1b7220 */ /* 0x000fe20000400000 */
[----:B----4-:R-:W-:Y:S01]  /*4fa0*/  PRMT R158, R15, R0, R159 ;  /* 0x000000000f9e7216 */ /* 0x010fe2000000009f */
[-C--:B------:R-:W-:Y:S01]  /*4fb0*/  FMUL R30, R30, R184.reuse ;  /* 0x000000b81e1e7220 */ /* 0x080fe20000400000 */
        /* <DEDUP_REMOVED lines=60> */
[----:B------:R-:W-:Y:S01]  /*5380*/  FMUL R151, R151, R184 ;  /* 0x000000b897977220 */ /* 0x000fe20000400000 */
[----:B-----5:R-:W-:-:S02]  /*5390*/  PRMT R152, R19, R0, R16 ;  /* 0x0000000013987216 */ /* 0x020fc40000000010 */
[----:B------:R-:W-:Y:S02]  /*53a0*/  PRMT R153, R19, R2, R16 ;  /* 0x0000000213997216 */ /* 0x000fe40000000010 */
[C-C-:B--2---:R-:W-:Y:S02]  /*53b0*/  PRMT R154, R21.reuse, R0, R20.reuse ;  /* 0x00000000159a7216 */ /* 0x144fe40000000014 */
[-C--:B------:R-:W-:Y:S02]  /*53c0*/  PRMT R155, R21, R2.reuse, R20 ;  /* 0x00000002159b7216 */ /* 0x080fe40000000014 */
[-C--:B------:R-:W-:Y:S02]  /*53d0*/  PRMT R157, R13, R2.reuse, R157 ;  /* 0x000000020d9d7216 */ /* 0x080fe4000000009d */
[----:B------:R-:W-:Y:S01]  /*53e0*/  PRMT R159, R15, R2, R159 ;  /* 0x000000020f9f7216 */ /* 0x000fe2000000009f */
[----:B---3--:R-:W-:Y:S06]  /*53f0*/  @!P0 BRA `(.L_x_27) ;  /* 0x0000000000048947 */ /* 0x008fec0003800000 */
[----:B------:R-:W-:Y:S01]  /*5400*/  BPT.TRAP 0x1 ;  /* 0x000000040000795c */ /* 0x000fe20000300000 */
.L_x_27:
[----:B------:R-:W-:Y:S05]  /*5410*/  @P3 BRA `(.L_x_28) ;  /* 0x0000000000083947 */ /* 0x000fea0003800000 */
[----:B------:R-:W1:Y:S02]  /*5420*/  SYNCS.PHASECHK.TRANS64.TRYWAIT P3, [UR4+0x1c000], R17 ;  /* 0x01c00011ff0075a7 */ /* 0x000e640008060144 */
[----:B-1----:R-:W-:Y:S05]  /*5430*/  @!P3 BRA `(.L_x_29) ;  /* 0x0000006800ecb947 */ /* 0x002fea0003800000 */
.L_x_28:
[----:B------:R-:W-:Y:S01]  /*5440*/  ULEA UR4, UR45, UR38, 0xa ;  /* 0x000000262d047291 */ /* 0x000fe2000f8e503f */
[----:B------:R-:W-:Y:S01]  /*5450*/  WARPGROUP.ARRIVE ;  /* 0x00000000000079c5 */ /* 0x000fe20000000000 */
[----:B------:R-:W-:-:S05]  /*5460*/  UMOV UR7, 0x80000020 ;  /* 0x8000002000077882 */ /* 0x000fca0000000000 */
[----:B------:R-:W-:Y:S01]  /*5470*/  UMOV UR6, UR4 ;  /* 0x0000000400067c82 */ /* 0x000fe20008000000 */
[----:B------:R-:W-:-:S09]  /*5480*/  UIADD3 UR4, UR4, 0x2, URZ ;  /* 0x0000000204047890 */ /* 0x000fd2000fffe03f */
[----:B------:R-:W-:Y:S01]  /*5490*/  QGMMA.64x256x32.F32.E4M3.E4M3 R24, R152, gdesc[UR4], R24, gsb0 ;  /* 0x03e0000498187df3 */ /* 0x000fe20008000818 */
[----:B------:R-:W-:Y:S01]  /*54a0*/  UMOV UR7, 0x80000020 ;  /* 0x8000002000077882 */ /* 0x000fe20000000000 */
[----:B------:R-:W-:Y:S01]  /*54b0*/  UMOV UR6, UR4 ;  /* 0x0000000400067c82 */ /* 0x000fe20008000000 */
[----:B------:R-:W-:Y:S02]  /*54c0*/  WARPGROUP.DEPBAR.LE gsb0, 0x0 ;  /* 0x00008000000079c5 */ /* 0x000fe40000010000 */
[----:B------:R-:W-:-:S15]  /*54d0*/  WARPGROUP.ARRIVE ;  /* 0x00000000000079c5 */ /* 0x000fde0000000000 */
[----:B------:R-:W-:-:S08]  /*54e0*/  NOP ;  /* 0x0000000000007918 */ /* 0x000fd00000000000 */
[----:B------:R-:W-:Y:S03]  /*54f0*/  QGMMA.64x256x32.F32.E4M3.E4M3 R24, R156, gdesc[UR4], R24, gsb0 ;  /* 0x03e000049c187df3 */ /* 0x000fe60008000818 */
[----:B------:R-:W-:Y:S02]  /*5500*/  WARPGROUP.DEPBAR.LE gsb0, 0x0 ;  /* 0x00008000000079c5 */ /* 0x000fe40000010000 */
[----:B------:R-:W-:Y:S05]  /*5510*/  @!P0 BRA `(.L_x_30) ;  /* 0x0000000000048947 */ /* 0x000fea0003800000 */
[----:B------:R-:W-:Y:S01]  /*5520*/  BPT.TRAP 0x1 ;  /* 0x000000040000795c */ /* 0x000fe20000300000 */
.L_x_30:
[----:B------:R-:W-:-:S04]  /*5530*/  ULEA UR4, UR46, UR37, 0x3 ;  /* 0x000000252e047291 */ /* 0x000fc8000f8e183f */
[----:B------:R-:W-:-:S04]  /*5540*/  UIADD3 UR4, UR4, 0x1c028, URZ ;  /* 0x0001c02804047890 */ /* 0x000fc8000fffe03f */
[----:B------:R-:W-:-:S09]  /*5550*/  UPRMT UR4, URZ, 0x654, UR4 ;  /* 0x000006543f047896 */ /* 0x000fd20008000004 */
[----:B------:R-:W-:Y:S01]  /*5560*/  SYNCS.ARRIVE.TRANS64.RED.A1T0 RZ, [UR4], RZ ;  /* 0x000000ffffff79a7 */ /* 0x000fe20008100404 */
[----:B------:R-:W-:Y:S05]  /*5570*/  @P2 BRA `(.L_x_31) ;  /* 0x0000000000042947 */ /* 0x000fea0003800000 */
[----:B------:R-:W-:Y:S01]  /*5580*/  BPT.TRAP 0x1 ;  /* 0x000000040000795c */ /* 0x000fe20000300000 */
.L_x_31:
[----:B------:R-:W-:-:S04]  /*5590*/  UIADD3 UR46, UR46, 0x1, URZ ;  /* 0x000000012e2e7890 */ /* 0x000fc8000fffe03f */
[----:B------:R-:W-:-:S04]  /*55a0*/  UISETP.NE.AND UP0, UPT, UR46, 0x5, UPT ;  /* 0x000000052e00788c */ /* 0x000fc8000bf05270 */
[----:B------:R-:W-:Y:S01]  /*55b0*/  USEL UR46, UR46, URZ, UP0 ;  /* 0x0000003f2e2e7287 */ /* 0x000fe20008000000 */
[----:B------:R-:W-:Y:S11]  /*55c0*/  @!P0 BRA `(.L_x_32) ;  /* 0x0000000000048947 */ /* 0x000ff60003800000 */
[----:B------:R-:W-:Y:S01]  /*55d0*/  BPT.TRAP 0x1 ;  /* 0x000000040000795c */ /* 0x000fe20000300000 */
.L_x_32:
[----:B------:R-:W-:-:S04]  /*55e0*/  ULEA UR4, UR46, UR37, 0x3 ;  /* 0x000000252e047291 */ /* 0x000fc8000f8e183f */
[----:B------:R-:W-:-:S04]  /*55f0*/  UIADD3 UR4, UR4, 0x1c028, URZ ;  /* 0x0001c02804047890 */ /* 0x000fc8000fffe03f */
[----:B------:R-:W-:-:S09]  /*5600*/  UPRMT UR4, URZ, 0x654, UR4 ;  /* 0x000006543f047896 */ /* 0x000fd20008000004 */
[----:B------:R-:W-:Y:S01]  /*5610*/  SYNCS.ARRIVE.TRANS64.RED.A1T0 RZ, [UR4], RZ ;  /* 0x000000ffffff79a7 */ /* 0x000fe20008100404 */
[----:B------:R-:W-:Y:S05]  /*5620*/  @P2 BRA `(.L_x_33) ;  /* 0x0000000000042947 */ /* 0x000fea0003800000 */
[----:B------:R-:W-:Y:S01]  /*5630*/  BPT.TRAP 0x1 ;  /* 0x000000040000795c */ /* 0x000fe20000300000 */
.L_x_33:
[----:B------:R-:W-:Y:S01]  /*5640*/  UIADD3 UR45, UR45, 0x1, URZ ;  /* 0x000000012d2d7890 */ /* 0x000fe2000fffe03f */
[C---:B------:R-:W-:Y:S01]  /*5650*/  ISETP.GT.AND P3, PT, R11.reuse, 0x2, PT ;  /* 0x000000020b00780c */ /* 0x040fe20003f64270 */
[----:B------:R-:W-:Y:S01]  /*5660*/  UIADD3 UR46, UR46, 0x1, URZ ;  /* 0x000000012e2e7890 */ /* 0x000fe2000fffe03f */
[----:B------:R-:W-:Y:S01]  /*5670*/  IADD3 R11, R11, -0x1, RZ ;  /* 0xffffffff0b0b7810 */ /* 0x000fe20007ffe0ff */
[----:B------:R-:W-:Y:S01]  /*5680*/  UISETP.NE.AND UP2, UPT, UR45, 0x5, UPT ;  /* 0x000000052d00788c */ /* 0x000fe2000bf45270 */
[----:B------:R-:W-:Y:S01]  /*5690*/  VIADD R6, R6, 0x40 ;  /* 0x0000004006067836 */ /* 0x000fe20000000000 */
[----:B------:R-:W-:Y:S01]  /*56a0*/  UISETP.NE.AND UP0, UPT, UR46, 0x5, UPT ;  /* 0x000000052e00788c */ /* 0x000fe2000bf05270 */
[----:B------:R-:W-:Y:S01]  /*56b0*/  MOV R15, R7 ;  /* 0x00000007000f7202 */ /* 0x000fe20000000f00 */
[----:B------:R-:W-:Y:S01]  /*56c0*/  USEL UR4, URZ, 0x1, UP2 ;  /* 0x000000013f047887 */ /* 0x000fe20009000000 */
[----:B------:R-:W-:Y:S01]  /*56d0*/  MOV R13, R4 ;  /* 0x00000004000d7202 */ /* 0x000fe20000000f00 */
[----:B------:R-:W-:-:S02]  /*56e0*/  USEL UR46, UR46, URZ, UP0 ;  /* 0x0000003f2e2e7287 */ /* 0x000fc40008000000 */
[----:B------:R-:W-:Y:S02]  /*56f0*/  USEL UR45, UR45, URZ, UP2 ;  /* 0x0000003f2d2d7287 */ /* 0x000fe40009000000 */
[----:B-1----:R-:W-:Y:S01]  /*5700*/  LOP3.LUT R14, R12, UR4, RZ, 0x3c, !PT ;  /* 0x000000040c0e7c12 */ /* 0x002fe2000f8e3cff */
[----:B------:R-:W-:Y:S09]  /*5710*/  @P3 BRA `(.L_x_34) ;  /* 0xffffffd800703947 */ /* 0x000ff2000383ffff */
.L_x_23:
[----:B------:R-:W-:-:S13]  /*5720*/  ISETP.GE.AND P3, PT, R11, 0x1, PT ;  /* 0x000000010b00780c */ /* 0x000fda0003f66270 */
[----:B------:R-:W-:Y:S05]  /*5730*/  @!P3 BRA `(.L_x_35) ;  /* 0x0000002800d0b947 */ /* 0x000fea0003800000 */
[----:B------:R-:W-:Y:S01]  /*5740*/  IMAD.MOV.U32 R12, RZ, RZ, R7 ;  /* 0x000000ffff0c7224 */ /* 0x000fe200078e0007 */
[----:B------:R-:W-:Y:S01]  /*5750*/  MOV R13, R4 ;  /* 0x00000004000d7202 */ /* 0x000fe20000000f00 */
[----:B------:R-:W-:Y:S01]  /*5760*/  ULDC UR26, c[0x0][0x28c] ;  /* 0x0000a300001a7ab9 */ /* 0x000fe20000000800 */
[----:B------:R-:W-:-:S05]  /*5770*/  ULDC UR27, c[0x0][0x604] ;  /* 0x00018100001b7ab9 */ /* 0x000fca0000000800 */
.L_x_46:
[----:B------:R-:W-:Y:S05]  /*5780*/  @!P0 BRA `(.L_x_36) ;  /* 0x0000000000048947 */ /* 0x000fea0003800000 */
[----:B------:R-:W-:Y:S01]  /*5790*/  BPT.TRAP 0x1 ;  /* 0x000000040000795c */ /* 0x000fe20000300000 */
.L_x_36:
[----:B------:R-:W-:Y:S01]  /*57a0*/  ULEA UR4, UR45, UR37, 0x3 ;  /* 0x000000252d047291 */ /* 0x000fe2000f8e183f */
[----:B------:R-:W-:-:S08]  /*57b0*/  SHF.L.U32 R4, R14, 0x1f, RZ ;  /* 0x0000001f0e047819 */ /* 0x000fd000000006ff */
[----:B------:R-:W1:Y:S02]  /*57c0*/  SYNCS.PHASECHK.TRANS64.TRYWAIT P3, [UR4+0x1c000], R4 ;  /* 0x01c00004ff0075a7 */ /* 0x000e640008060144 */
[----:B-1----:R-:W-:Y:S05]  /*57d0*/  @!P3 BRA `(.L_x_37) ;  /* 0x00000068001cb947 */ /* 0x002fea0003800000 */
.L_x_111:
[----:B------:R-:W-:Y:S01]  /*57e0*/  ULEA UR22, UR45, UR38, 0xa ;  /* 0x000000262d167291 */ /* 0x000fe2000f8e503f */
[----:B------:R-:W-:Y:S01]  /*57f0*/  WARPGROUP.ARRIVE ;  /* 0x00000000000079c5 */ /* 0x000fe20000000000 */
[----:B------:R-:W-:Y:S01]  /*5800*/  UMOV UR4, UR24 ;  /* 0x0000001800047c82 */ /* 0x000fe20008000000 */
[----:B------:R-:W-:Y:S01]  /*5810*/  UMOV UR5, UR25 ;  /* 0x0000001900057c82 */ /* 0x000fe20008000000 */
[----:B------:R-:W-:Y:S01]  /*5820*/  UMOV UR7, 0x40000040 ;  /* 0x4000004000077882 */ /* 0x000fe20000000000 */
[----:B------:R-:W-:Y:S02]  /*5830*/  UIADD3 UR10, UR22, 0x200, URZ ;  /* 0x00000200160a7890 */ /* 0x000fe4000fffe03f */
[----:B------:R-:W-:Y:S01]  /*5840*/  UMOV UR6, UR22 ;  /* 0x0000001600067c82 */ /* 0x000fe20008000000 */
[----:B------:R-:W-:Y:S01]  /*5850*/  UMOV UR11, 0x40000040 ;  /* 0x40000040000b7882 */ /* 0x000fe20000000000 */
[----:B------:R-:W-:Y:S01]  /*5860*/  QGMMA.64x64x32.F32.E4M3.E4M3 R152, gdesc[UR4], RZ, !UPT, gsb0 ;  /* 0x00e00000049879f3 */ /* 0x000fe2000c0008ff */
[----:B------:R-:W-:Y:S01]  /*5870*/  UIADD3 UR6, UR22, 0x2, URZ ;  /* 0x0000000216067890 */ /* 0x000fe2000fffe03f */
[----:B------:R-:W-:Y:S01]  /*5880*/  UMOV UR4, UR28 ;  /* 0x0000001c00047c82 */ /* 0x000fe20008000000 */
[----:B------:R-:W-:Y:S01]  /*5890*/  UMOV UR5, UR29 ;  /* 0x0000001d00057c82 */ /* 0x000fe20008000000 */
[----:B------:R-:W-:Y:S01]  /*58a0*/  UMOV UR7, 0x40000040 ;  /* 0x4000004000077882 */ /* 0x000fe20000000000 */
[----:B------:R-:W-:Y:S01]  /*58b0*/  UIADD3 UR14, UR22, 0x202, URZ ;  /* 0x00000202160e7890 */ /* 0x000fe2000fffe03f */
[----:B------:R-:W-:Y:S01]  /*58c0*/  UMOV UR15, 0x40000040 ;  /* 0x40000040000f7882 */ /* 0x000fe20000000000 */
[----:B------:R-:W-:Y:S01]  /*58d0*/  UIADD3 UR18, UR22, 0x204, URZ ;  /* 0x0000020416127890 */ /* 0x000fe2000fffe03f */
[----:B------:R-:W-:Y:S01]  /*58e0*/  UMOV UR19, 0x40000040 ;  /* 0x4000004000137882 */ /* 0x000fe20000000000 */
[----:B------:R-:W-:Y:S01]  /*58f0*/  UMOV UR23, 0x40000040 ;  /* 0x4000004000177882 */ /* 0x000fe20000000000 */
[----:B------:R-:W-:-:S04]  /*5900*/  UIADD3 UR45, UR45, 0x1, URZ ;  /* 0x000000012d2d7890 */ /* 0x000fc8000fffe03f */
[----:B------:R-:W-:-:S04]  /*5910*/  UISETP.NE.AND UP0, UPT, UR45, 0x5, UPT ;  /* 0x000000052d00788c */ /* 0x000fc8000bf05270 */
[----:B------:R-:W-:Y:S01]  /*5920*/  USEL UR45, UR45, URZ, UP0 ;  /* 0x0000003f2d2d7287 */ /* 0x000fe20008000000 */
[----:B------:R-:W-:Y:S02]  /*5930*/  WARPGROUP.DEPBAR.LE gsb0, 0x0 ;  /* 0x00008000000079c5 */ /* 0x000fe40000010000 */
[----:B------:R-:W-:-:S06]  /*5940*/  WARPGROUP.ARRIVE ;  /* 0x00000000000079c5 */ /* 0x000fcc0000000000 */
[----:B------:R-:W-:Y:S01]  /*5950*/  QGMMA.64x64x32.F32.E4M3.E4M3 R152, gdesc[UR4], R152, gsb0 ;  /* 0x00e00000049879f3 */ /* 0x000fe20008000898 */
[----:B------:R-:W-:Y:S01]  /*5960*/  UIADD3 UR6, UR22, 0x4, URZ ;  /* 0x0000000416067890 */ /* 0x000fe2000fffe03f */
[----:B------:R-:W-:Y:S01]  /*5970*/  UMOV UR4, UR32 ;  /* 0x0000002000047c82 */ /* 0x000fe20008000000 */
[----:B------:R-:W-:Y:S01]  /*5980*/  UMOV UR5, UR33 ;  /* 0x0000002100057c82 */ /* 0x000fe20008000000 */
[----:B------:R-:W-:Y:S01]  /*5990*/  UMOV UR7, 0x40000040 ;  /* 0x4000004000077882 */ /* 0x000fe20000000000 */
[----:B------:R-:W-:Y:S02]  /*59a0*/  WARPGROUP.DEPBAR.LE gsb0, 0x0 ;  /* 0x00008000000079c5 */ /* 0x000fe40000010000 */
[----:B------:R-:W-:-:S06]  /*59b0*/  WARPGROUP.ARRIVE ;  /* 0x00000000000079c5 */ /* 0x000fcc0000000000 */
[----:B------:R-:W-:Y:S01]  /*59c0*/  QGMMA.64x64x32.F32.E4M3.E4M3 R152, gdesc[UR4], R152, gsb0 ;  /* 0x00e00000049879f3 */ /* 0x000fe20008000898 */
[----:B------:R-:W-:Y:S01]  /*59d0*/  UIADD3 UR6, UR22, 0x6, URZ ;  /* 0x0000000616067890 */ /* 0x000fe2000fffe03f */
[----:B------:R-:W-:Y:S01]  /*59e0*/  UMOV UR4, UR40 ;  /* 0x0000002800047c82 */ /* 0x000fe20008000000 */
[----:B------:R-:W-:Y:S01]  /*59f0*/  UMOV UR5, UR41 ;  /* 0x0000002900057c82 */ /* 0x000fe20008000000 */
[----:B------:R-:W-:Y:S01]  /*5a00*/  UMOV UR7, 0x40000040 ;  /* 0x4000004000077882 */ /* 0x000fe20000000000 */
[----:B------:R-:W-:Y:S01]  /*5a10*/  UIADD3 UR22, UR22, 0x206, URZ ;  /* 0x0000020616167890 */ /* 0x000fe2000fffe03f */
[----:B------:R-:W-:Y:S02]  /*5a20*/  WARPGROUP.DEPBAR.LE gsb0, 0x0 ;  /* 0x00008000000079c5 */ /* 0x000fe40000010000 */
[----:B------:R-:W-:-:S06]  /*5a30*/  WARPGROUP.ARRIVE ;  /* 0x00000000000079c5 */ /* 0x000fcc0000000000 */
[----:B------:R-:W-:Y:S01]  /*5a40*/  QGMMA.64x64x32.F32.E4M3.E4M3 R152, gdesc[UR4], R152, gsb0 ;  /* 0x00e00000049879f3 */ /* 0x000fe20008000898 */
[----:B------:R-:W-:-:S06]  /*5a50*/  USEL UR4, URZ, 0x1, UP0 ;  /* 0x000000013f047887 */ /* 0x000fcc0008000000 */
        /* <DEDUP_REMOVED lines=16> */
.L_x_38:
[C---:B-1----:R-:W-:Y:S01]  /*5b60*/  VIADD R7, R6.reuse, 0x8 ;  /* 0x0000000806077836 */ /* 0x042fe20000000000 */
[C---:B------:R-:W-:Y:S01]  /*5b70*/  IADD3 R4, R6.reuse, 0x1, RZ ;  /* 0x0000000106047810 */ /* 0x040fe20007ffe0ff */
[C---:B------:R-:W-:Y:S01]  /*5b80*/  VIADD R23, R6.reuse, 0x38 ;  /* 0x0000003806177836 */ /* 0x040fe20000000000 */
[C---:B------:R-:W-:Y:S01]  /*5b90*/  ISETP.GE.AND P6, PT, R6.reuse, UR26, PT ;  /* 0x0000001a06007c0c */ /* 0x040fe2000bfc6270 */
[----:B------:R-:W-:Y:S01]  /*5ba0*/  ULEA UR4, UR45, UR37, 0x3 ;  /* 0x000000252d047291 */ /* 0x000fe2000f8e183f */
[----:B------:R-:W-:Y:S01]  /*5bb0*/  ISETP.GE.AND P5, PT, R7, UR26, PT ;  /* 0x0000001a07007c0c */ /* 0x000fe2000bfa6270 */
[----:B------:R-:W-:Y:S01]  /*5bc0*/  VIADD R7, R6, 0x11 ;  /* 0x0000001106077836 */ /* 0x000fe20000000000 */
[----:B------:R-:W-:Y:S02]  /*5bd0*/  ISETP.GE.AND P4, PT, R4, UR26, PT ;  /* 0x0000001a04007c0c */ /* 0x000fe4000bf86270 */
[----:B------:R-:W-:Y:S02]  /*5be0*/  IADD3 R4, R6, 0x10, RZ ;  /* 0x0000001006047810 */ /* 0x000fe40007ffe0ff */
[----:B------:R-:W-:-:S02]  /*5bf0*/  FSEL R154, R154, -INF , !P6 ;  /* 0xff8000009a9a7808 */ /* 0x000fc40007000000 */
[----:B------:R-:W-:Y:S02]  /*5c00*/  FSEL R153, R153, -INF , !P4 ;  /* 0xff80000099997808 */ /* 0x000fe40006000000 */
[----:B------:R-:W-:Y:S02]  /*5c10*/  FSEL R155, R155, -INF , !P4 ;  /* 0xff8000009b9b7808 */ /* 0x000fe40006000000 */
[----:B------:R-:W-:Y:S02]  /*5c20*/  FSEL R15, R152, -INF , !P6 ;  /* 0xff800000980f7808 */ /* 0x000fe40007000000 */
[----:B------:R-:W-:Y:S02]  /*5c30*/  ISETP.GE.AND P4, PT, R7, UR26, PT ;  /* 0x0000001a07007c0c */ /* 0x000fe4000bf86270 */
[----:B------:R-:W-:Y:S02]  /*5c40*/  ISETP.GE.AND P6, PT, R4, UR26, PT ;  /* 0x0000001a04007c0c */ /* 0x000fe4000bfc6270 */
[----:B------:R-:W-:-:S02]  /*5c50*/  IADD3 R7, R6, 0x18, RZ ;  /* 0x0000001806077810 */ /* 0x000fc40007ffe0ff */
[----:B------:R-:W-:Y:S02]  /*5c60*/  IADD3 R14, R6, 0x9, RZ ;  /* 0x00000009060e7810 */ /* 0x000fe40007ffe0ff */
[----:B------:R-:W-:Y:S02]  /*5c70*/  FMNMX R4, R154, R13, !PT ;  /* 0x0000000d9a047209 */ /* 0x000fe40007800000 */
[----:B------:R-:W-:Y:S02]  /*5c80*/  FSEL R156, R156, -INF , !P5 ;  /* 0xff8000009c9c7808 */ /* 0x000fe40006800000 */
[----:B------:R-:W-:Y:S02]  /*5c90*/  FSEL R158, R158, -INF , !P5 ;  /* 0xff8000009e9e7808 */ /* 0x000fe40006800000 */
[----:B------:R-:W-:Y:S02]  /*5ca0*/  ISETP.GE.AND P5, PT, R7, UR26, PT ;  /* 0x0000001a07007c0c */ /* 0x000fe4000bfa6270 */
[----:B------:R-:W-:-:S02]  /*5cb0*/  ISETP.GE.AND P3, PT, R14, UR26, PT ;  /* 0x0000001a0e007c0c */ /* 0x000fc4000bf66270 */
[----:B------:R-:W-:Y:S02]  /*5cc0*/  FMNMX R7, R155, R4, !PT ;  /* 0x000000049b077209 */ /* 0x000fe40007800000 */
[----:B------:R-:W-:Y:S02]  /*5cd0*/  FSEL R159, R159, -INF , !P3 ;  /* 0xff8000009f9f7808 */ /* 0x000fe40005800000 */
[----:B------:R-:W-:Y:S02]  /*5ce0*/  FMNMX R4, R158, R7, !PT ;  /* 0x000000079e047209 */ /* 0x000fe40007800000 */
[----:B------:R-:W-:Y:S02]  /*5cf0*/  FSEL R162, R162, -INF , !P6 ;  /* 0xff800000a2a27808 */ /* 0x000fe40007000000 */
[----:B------:R-:W-:Y:S02]  /*5d00*/  FMNMX R7, R159, R4, !PT ;  /* 0x000000049f077209 */ /* 0x000fe40007800000 */
[----:B------:R-:W-:-:S02]  /*5d10*/  IADD3 R14, R6, 0x19, RZ ;  /* 0x00000019060e7810 */ /* 0x000fc40007ffe0ff */
[----:B------:R-:W-:Y:S02]  /*5d20*/  FSEL R163, R163, -INF , !P4 ;  /* 0xff800000a3a37808 */ /* 0x000fe40006000000 */
[----:B------:R-:W-:Y:S02]  /*5d30*/  FMNMX R4, R162, R7, !PT ;  /* 0x00000007a2047209 */ /* 0x000fe40007800000 */
[----:B------:R-:W-:Y:S02]  /*5d40*/  FSEL R157, R157, -INF , !P3 ;  /* 0xff8000009d9d7808 */ /* 0x000fe40005800000 */
[----:B------:R-:W-:Y:S01]  /*5d50*/  ISETP.GE.AND P3, PT, R14, UR26, PT ;  /* 0x0000001a0e007c0c */ /* 0x000fe2000bf66270 */
[----:B------:R-:W-:Y:S01]  /*5d60*/  VIADD R14, R6, 0x20 ;  /* 0x00000020060e7836 */ /* 0x000fe20000000000 */
[----:B------:R-:W-:Y:S02]  /*5d70*/  FSEL R166, R166, -INF , !P5 ;  /* 0xff800000a6a67808 */ /* 0x000fe40006800000 */
[----:B------:R-:W-:-:S02]  /*5d80*/  FMNMX R7, R163, R4, !PT ;  /* 0x00000004a3077209 */ /* 0x000fc40007800000 */
[----:B------:R-:W-:Y:S02]  /*5d90*/  P2R R16, PR, RZ, 0x4 ;  /* 0x00000004ff107803 */ /* 0x000fe40000000000 */
[----:B------:R-:W-:Y:S02]  /*5da0*/  ISETP.GE.AND P2, PT, R14, UR26, PT ;  /* 0x0000001a0e007c0c */ /* 0x000fe4000bf46270 */
[----:B------:R-:W-:Y:S02]  /*5db0*/  IADD3 R17, R6, 0x21, RZ ;  /* 0x0000002106117810 */ /* 0x000fe40007ffe0ff */
[----:B------:R-:W-:Y:S02]  /*5dc0*/  FSEL R167, R167, -INF , !P3 ;  /* 0xff800000a7a77808 */ /* 0x000fe40005800000 */
[----:B------:R-:W-:Y:S02]  /*5dd0*/  FMNMX R4, R166, R7, !PT ;  /* 0x00000007a6047209 */ /* 0x000fe40007800000 */
[----:B------:R-:W-:-:S02]  /*5de0*/  P2R R19, PR, RZ, 0x2 ;  /* 0x00000002ff137803 */ /* 0x000fc40000000000 */
[C---:B------:R-:W-:Y:S02]  /*5df0*/  IADD3 R20, R6.reuse, 0x28, RZ ;  /* 0x0000002806147810 */ /* 0x040fe40007ffe0ff */
[----:B------:R-:W-:Y:S01]  /*5e00*/  ISETP.GE.AND P1, PT, R17, UR26, PT ;  /* 0x0000001a11007c0c */ /* 0x000fe2000bf26270 */
[----:B------:R-:W-:Y:S01]  /*5e10*/  VIADD R17, R6, 0x29 ;  /* 0x0000002906117836 */ /* 0x000fe20000000000 */
[----:B------:R-:W-:Y:S02]  /*5e20*/  FSEL R170, R170, -INF , !P2 ;  /* 0xff800000aaaa7808 */ /* 0x000fe40005000000 */
[----:B------:R-:W-:Y:S02]  /*5e30*/  FMNMX R7, R167, R4, !PT ;  /* 0x00000004a7077209 */ /* 0x000fe40007800000 */
[----:B------:R-:W-:Y:S02]  /*5e40*/  P2R R18, PR, RZ, 0x1 ;  /* 0x00000001ff127803 */ /* 0x000fe40000000000 */
[----:B------:R-:W-:-:S02]  /*5e50*/  ISETP.GE.AND P0, PT, R20, UR26, PT ;  /* 0x0000001a14007c0c */ /* 0x000fc4000bf06270 */
[----:B------:R-:W-:Y:S02]  /*5e60*/  FSEL R171, R171, -INF , !P1 ;  /* 0xff800000abab7808 */ /* 0x000fe40004800000 */
[----:B------:R-:W-:Y:S02]  /*5e70*/  FMNMX R4, R170, R7, !PT ;  /* 0x00000007aa047209 */ /* 0x000fe40007800000 */
[----:B------:R-:W-:Y:S02]  /*5e80*/  ISETP.GE.AND P2, PT, R17, UR26, PT ;  /* 0x0000001a11007c0c */ /* 0x000fe4000bf46270 */
[----:B------:R-:W-:Y:S02]  /*5e90*/  IADD3 R17, R6, 0x30, RZ ;  /* 0x0000003006117810 */ /* 0x000fe40007ffe0ff */
[----:B------:R-:W-:Y:S02]  /*5ea0*/  FSEL R174, R174, -INF , !P0 ;  /* 0xff800000aeae7808 */ /* 0x000fe40004000000 */
[----:B------:R-:W-:-:S02]  /*5eb0*/  FMNMX R7, R171, R4, !PT ;  /* 0x00000004ab077209 */ /* 0x000fc40007800000 */
[----:B------:R-:W-:Y:S02]  /*5ec0*/  FSEL R165, R165, -INF , !P3 ;  /* 0xff800000a5a57808 */ /* 0x000fe40005800000 */
[----:B------:R-:W-:Y:S02]  /*5ed0*/  IADD3 R22, R6, 0x31, RZ ;  /* 0x0000003106167810 */ /* 0x000fe40007ffe0ff */
[----:B------:R-:W-:Y:S02]  /*5ee0*/  FSEL R175, R175, -INF , !P2 ;  /* 0xff800000afaf7808 */ /* 0x000fe40005000000 */
[----:B------:R-:W-:Y:S02]  /*5ef0*/  FMNMX R4, R174, R7, !PT ;  /* 0x00000007ae047209 */ /* 0x000fe40007800000 */
[----:B------:R-:W-:Y:S02]  /*5f00*/  ISETP.GE.AND P3, PT, R17, UR26, PT ;  /* 0x0000001a11007c0c */ /* 0x000fe4000bf66270 */
[----:B------:R-:W-:-:S02]  /*5f10*/  FSEL R161, R161, -INF , !P4 ;  /* 0xff800000a1a17808 */ /* 0x000fc40006000000 */
[----:B------:R-:W-:Y:S02]  /*5f20*/  FSEL R178, R178, -INF , !P3 ;  /* 0xff800000b2b27808 */ /* 0x000fe40005800000 */
[----:B------:R-:W-:Y:S02]  /*5f30*/  FMNMX R7, R175, R4, !PT ;  /* 0x00000004af077209 */ /* 0x000fe40007800000 */
[----:B------:R-:W-:Y:S02]  /*5f40*/  ISETP.GE.AND P4, PT, R22, UR26, PT ;  /* 0x0000001a16007c0c */ /* 0x000fe4000bf86270 */
[----:B------:R-:W-:Y:S02]  /*5f50*/  FSEL R164, R164, -INF , !P5 ;  /* 0xff800000a4a47808 */ /* 0x000fe40006800000 */
[----:B------:R-:W-:Y:S02]  /*5f60*/  IADD3 R152, R6, 0x39, RZ ;  /* 0x0000003906987810 */ /* 0x000fe40007ffe0ff */
[----:B------:R-:W-:-:S02]  /*5f70*/  FSEL R179, R179, -INF , !P4 ;  /* 0xff800000b3b37808 */ /* 0x000fc40006000000 */
[----:B------:R-:W-:Y:S02]  /*5f80*/  FMNMX R4, R178, R7, !PT ;  /* 0x00000007b2047209 */ /* 0x000fe40007800000 */
[----:B------:R-:W-:Y:S02]  /*5f90*/  ISETP.GE.AND P5, PT, R23, UR26, PT ;  /* 0x0000001a17007c0c */ /* 0x000fe4000bfa6270 */
[----:B------:R-:W-:Y:S02]  /*5fa0*/  FSEL R160, R160, -INF , !P6 ;  /* 0xff800000a0a07808 */ /* 0x000fe40007000000 */
[----:B------:R-:W-:Y:S02]  /*5fb0*/  FSEL R182, R182, -INF , !P5 ;  /* 0xff800000b6b67808 */ /* 0x000fe40006800000 */
[----:B------:R-:W-:Y:S02]  /*5fc0*/  FMNMX R7, R179, R4, !PT ;  /* 0x00000004b3077209 */ /* 0x000fe40007800000 */
[----:B------:R-:W-:-:S02]  /*5fd0*/  ISETP.GE.AND P6, PT, R152, UR26, PT ;  /* 0x0000001a98007c0c */ /* 0x000fc4000bfc6270 */
[----:B------:R-:W-:Y:S02]  /*5fe0*/  FMNMX R4, R182, R7, !PT ;  /* 0x00000007b6047209 */ /* 0x000fe40007800000 */
[----:B------:R-:W-:Y:S02]  /*5ff0*/  FSEL R183, R183, -INF , !P6 ;  /* 0xff800000b7b77808 */ /* 0x000fe40007000000 */
[----:B------:R-:W-:Y:S02]  /*6000*/  P2R R20, PR, RZ, 0x1 ;  /* 0x00000001ff147803 */ /* 0x000fe40000000000 */
[----:B------:R-:W-:Y:S02]  /*6010*/  FMNMX R7, R183, R4, !PT ;  /* 0x00000004b7077209 */ /* 0x000fe40007800000 */
[----:B------:R-:W-:Y:S02]  /*6020*/  P2R R21, PR, RZ, 0x2 ;  /* 0x00000002ff157803 */ /* 0x000fe40000000000 */
[----:B------:R-:W-:Y:S01]  /*6030*/  ISETP.GE.AND P1, PT, R14, UR26, PT ;  /* 0x0000001a0e007c0c */ /* 0x000fe2000bf26270 */
[----:B------:R-:W1:Y:S01]  /*6040*/  SHFL.BFLY PT, R4, R7, 0x1, 0x1f ;  /* 0x0c201f0007047f89 */ /* 0x000e6200000e0000 */
[----:B------:R-:W-:-:S02]  /*6050*/  FSEL R173, R173, -INF , !P2 ;  /* 0xff800000adad7808 */ /* 0x000fc40005000000 */
[----:B------:R-:W-:Y:S02]  /*6060*/  FSEL R168, R168, -INF , !P1 ;  /* 0xff800000a8a87808 */ /* 0x000fe40004800000 */
[----:B------:R-:W-:Y:S02]  /*6070*/  ISETP.NE.AND P2, PT, R16, RZ, PT ;  /* 0x000000ff1000720c */ /* 0x000fe40003f45270 */
[----:B------:R-:W-:Y:S02]  /*6080*/  ISETP.NE.AND P1, PT, R21, RZ, PT ;  /* 0x000000ff1500720c */ /* 0x000fe40003f25270 */
[----:B------:R-:W-:Y:S02]  /*6090*/  FMNMX R16, R15, R12, !PT ;  /* 0x0000000c0f107209 */ /* 0x000fe40007800000 */
[----:B------:R-:W-:Y:S02]  /*60a0*/  FSEL R169, R169, -INF , !P1 ;  /* 0xff800000a9a97808 */ /* 0x000fe40004800000 */
[----:B------:R-:W-:-:S02]  /*60b0*/  ISETP.NE.AND P1, PT, R19, RZ, PT ;  /* 0x000000ff1300720c */ /* 0x000fc40003f25270 */
[----:B------:R-:W-:Y:S02]  /*60c0*/  FSEL R181, R181, -INF , !P6 ;  /* 0xff800000b5b57808 */ /* 0x000fe40007000000 */
[----:B------:R-:W-:Y:S02]  /*60d0*/  FSEL R177, R177, -INF , !P4 ;  /* 0xff800000b1b17808 */ /* 0x000fe40006000000 */
[----:B------:R-:W-:Y:S02]  /*60e0*/  FSEL R180, R180, -INF , !P5 ;  /* 0xff800000b4b47808 */ /* 0x000fe40006800000 */
[----:B------:R-:W-:Y:S02]  /*60f0*/  FSEL R176, R176, -INF , !P3 ;  /* 0xff800000b0b07808 */ /* 0x000fe40005800000 */
[----:B-1----:R-:W-:Y:S02]  /*6100*/  FMNMX R17, R7, R4, !PT ;  /* 0x0000000407117209 */ /* 0x002fe40007800000 */
[----:B------:R-:W-:-:S03]  /*6110*/  FMNMX R7, R153, R16, !PT ;  /* 0x0000001099077209 */ /* 0x000fc60007800000 */
[----:B------:R-:W1:Y:S01]  /*6120*/  SHFL.BFLY PT, R4, R17, 0x2, 0x1f ;  /* 0x0c401f0011047f89 */ /* 0x000e6200000e0000 */
[----:B------:R-:W-:-:S04]  /*6130*/  FMNMX R16, R156, R7, !PT ;  /* 0x000000079c107209 */ /* 0x000fc80007800000 */
[----:B------:R-:W-:Y:S02]  /*6140*/  FMNMX R7, R157, R16, !PT ;  /* 0x000000109d077209 */ /* 0x000fe40007800000 */
[----:B-1----:R-:W-:-:S04]  /*6150*/  FMNMX R4, R17, R4, !PT ;  /* 0x0000000411047209 */ /* 0x002fc80007800000 */
[----:B------:R-:W-:-:S04]  /*6160*/  FSETP.NEU.AND P0, PT, R4, -INF , PT ;  /* 0xff8000000400780b */ /* 0x000fc80003f0d000 */
[----:B------:R-:W-:Y:S02]  /*6170*/  FSEL R14, R4, RZ, P0 ;  /* 0x000000ff040e7208 */ /* 0x000fe40000000000 */
[----:B------:R-:W-:-:S03]  /*6180*/  ISETP.NE.AND P0, PT, R20, RZ, PT ;  /* 0x000000ff1400720c */ /* 0x000fc60003f05270 */
[----:B------:R-:W-:Y:S01]  /*6190*/  FMUL R184, R14, UR27 ;  /* 0x0000001b0eb87c20 */ /* 0x000fe20008400000 */
[----:B------:R-:W-:Y:S02]  /*61a0*/  FSEL R172, R172, -INF , !P0 ;  /* 0xff800000acac7808 */ /* 0x000fe40004000000 */
[----:B------:R-:W-:Y:S01]  /*61b0*/  ISETP.NE.AND P0, PT, R18, RZ, PT ;  /* 0x000000ff1200720c */ /* 0x000fe20003f05270 */
[----:B------:R-:W-:-:S01]  /*61c0*/  FFMA R19, R159, UR27, -R184 ;  /* 0x0000001b9f137c23 */ /* 0x000fc200080008b8 */
[--C-:B------:R-:W-:Y:S01]  /*61d0*/  FFMA R17, R155, UR27, -R184.reuse ;  /* 0x0000001b9b117c23 */ /* 0x100fe200080008b8 */
[----:B------:R-:W-:-:S01]  /*61e0*/  FFMA R158, R158, UR27, -R184 ;  /* 0x0000001b9e9e7c23 */ /* 0x000fc200080008b8 */
[----:B------:R-:W-:Y:S01]  /*61f0*/  FMNMX R18, R160, R7, !PT ;  /* 0x00000007a0127209 */ /* 0x000fe20007800000 */
[----:B------:R-:W-:-:S01]  /*6200*/  FFMA R154, R154, UR27, -R184 ;  /* 0x0000001b9a9a7c23 */ /* 0x000fc200080008b8 */
[----:B------:R-:W-:Y:S01]  /*6210*/  FSETP.GEU.AND P6, PT, R19, -126, PT ;  /* 0xc2fc00001300780b */ /* 0x000fe20003fce000 */
[----:B------:R-:W-:-:S01]  /*6220*/  FFMA R23, R167, UR27, -R184 ;  /* 0x0000001ba7177c23 */ /* 0x000fc200080008b8 */
[----:B------:R-:W-:Y:S01]  /*6230*/  FSETP.GEU.AND P4, PT, R17, -126, PT ;  /* 0xc2fc00001100780b */ /* 0x000fe20003f8e000 */
[----:B------:R-:W-:-:S01]  /*6240*/  FFMA R21, R163, UR27, -R184 ;  /* 0x0000001ba3157c23 */ /* 0x000fc200080008b8 */
[----:B------:R-:W-:Y:S01]  /*6250*/  FSETP.GEU.AND P5, PT, R158, -126, PT ;  /* 0xc2fc00009e00780b */ /* 0x000fe20003fae000 */
[----:B------:R-:W-:-:S01]  /*6260*/  FFMA R166, R166, UR27, -R184 ;  /* 0x0000001ba6a67c23 */ /* 0x000fc200080008b8 */
[----:B------:R-:W-:Y:S01]  /*6270*/  FMNMX R7, R161, R18, !PT ;  /* 0x00000012a1077209 */ /* 0x000fe20007800000 */
[----:B------:R-:W-:-:S01]  /*6280*/  FFMA R162, R162, UR27, -R184 ;  /* 0x0000001ba2a27c23 */ /* 0x000fc200080008b8 */
[----:B------:R-:W-:Y:S01]  /*6290*/  FSETP.GEU.AND P3, PT, R154, -126, PT ;  /* 0xc2fc00009a00780b */ /* 0x000fe20003f6e000 */
[----:B------:R-:W-:-:S01]  /*62a0*/  FFMA R171, R171, UR27, -R184 ;  /* 0x0000001babab7c23 */ /* 0x000fc200080008b8 */
[----:B------:R-:W-:Y:S01]  /*62b0*/  FMNMX R18, R164, R7, !PT ;  /* 0x00000007a4127209 */ /* 0x000fe20007800000 */
[----:B------:R-:W-:-:S01]  /*62c0*/  FFMA R159, R174, UR27, -R184 ;  /* 0x0000001bae9f7c23 */ /* 0x000fc200080008b8 */
[--C-:B------:R-:W-:Y:S01]  /*62d0*/  FFMA R155, R170, UR27, -R184.reuse ;  /* 0x0000001baa9b7c23 */ /* 0x100fe200080008b8 */
[----:B------:R-:W-:Y:S01]  /*62e0*/  @!P6 FMUL R19, R19, 0.5 ;  /* 0x3f0000001313e820 */ /* 0x000fe20000400000 */
[----:B------:R-:W-:Y:S01]  /*62f0*/  FMNMX R7, R165, R18, !PT ;  /* 0x00000012a5077209 */ /* 0x000fe20007800000 */
[----:B------:R-:W-:Y:S01]  /*6300*/  @!P4 FMUL R17, R17, 0.5 ;  /* 0x3f0000001111c820 */ /* 0x000fe20000400000 */
[--C-:B------:R-:W-:Y:S01]  /*6310*/  FFMA R179, R179, UR27, -R184.reuse ;  /* 0x0000001bb3b37c23 */ /* 0x100fe200080008b8 */
[----:B------:R-:W-:Y:S01]  /*6320*/  @!P5 FMUL R158, R158, 0.5 ;  /* 0x3f0000009e9ed820 */ /* 0x000fe20000400000 */
[----:B------:R-:W-:Y:S01]  /*6330*/  FMNMX R20, R168, R7, !PT ;  /* 0x00000007a8147209 */ /* 0x000fe20007800000 */
[----:B------:R-:W1:Y:S01]  /*6340*/  MUFU.EX2 R19, R19 ;  /* 0x0000001300137308 */ /* 0x000e620000000800 */
[----:B------:R-:W-:-:S01]  /*6350*/  FFMA R182, R182, UR27, -R184 ;  /* 0x0000001bb6b67c23 */ /* 0x000fc200080008b8 */
[----:B------:R-:W-:Y:S01]  /*6360*/  @!P3 FMUL R154, R154, 0.5 ;  /* 0x3f0000009a9ab820 */ /* 0x000fe20000400000 */
[----:B------:R-:W-:Y:S01]  /*6370*/  FMNMX R7, R169, R20, !PT ;  /* 0x00000014a9077209 */ /* 0x000fe20007800000 */
[--C-:B------:R-:W-:Y:S01]  /*6380*/  FFMA R183, R183, UR27, -R184.reuse ;  /* 0x0000001bb7b77c23 */ /* 0x100fe200080008b8 */
[----:B------:R-:W-:-:S02]  /*6390*/  FFMA R178, R178, UR27, -R184 ;  /* 0x0000001bb2b27c23 */ /* 0x000fc400080008b8 */
[----:B------:R-:W-:Y:S01]  /*63a0*/  FMNMX R20, R172, R7, !PT ;  /* 0x00000007ac147209 */ /* 0x000fe20007800000 */
[----:B------:R-:W2:Y:S03]  /*63b0*/  MUFU.EX2 R17, R17 ;  /* 0x0000001100117308 */ /* 0x000ea60000000800 */
[----:B------:R-:W-:-:S04]  /*63c0*/  FMNMX R7, R173, R20, !PT ;  /* 0x00000014ad077209 */ /* 0x000fc80007800000 */
[----:B------:R-:W-:Y:S01]  /*63d0*/  FMNMX R20, R176, R7, !PT ;  /* 0x00000007b0147209 */ /* 0x000fe20007800000 */
[----:B------:R-:W3:Y:S01]  /*63e0*/  MUFU.EX2 R18, R158 ;  /* 0x0000009e00127308 */ /* 0x000ee20000000800 */
[----:B-1----:R-:W-:Y:S01]  /*63f0*/  @!P6 FMUL R19, R19, R19 ;  /* 0x000000131313e220 */ /* 0x002fe20000400000 */
[----:B------:R-:W-:Y:S02]  /*6400*/  FSETP.GEU.AND P6, PT, R23, -126, PT ;  /* 0xc2fc00001700780b */ /* 0x000fe40003fce000 */
[----:B------:R-:W-:-:S04]  /*6410*/  FMNMX R7, R177, R20, !PT ;  /* 0x00000014b1077209 */ /* 0x000fc80007800000 */
[----:B------:R1:W4:Y:S01]  /*6420*/  MUFU.EX2 R16, R154 ;  /* 0x0000009a00107308 */ /* 0x0003220000000800 */
[----:B--2---:R-:W-:Y:S01]  /*6430*/  @!P4 FMUL R17, R17, R17 ;  /* 0x000000111111c220 */ /* 0x004fe20000400000 */
[----:B------:R-:W-:Y:S02]  /*6440*/  FSETP.GEU.AND P4, PT, R21, -126, PT ;  /* 0xc2fc00001500780b */ /* 0x000fe40003f8e000 */
[----:B------:R-:W-:-:S03]  /*6450*/  FMNMX R22, R180, R7, !PT ;  /* 0x00000007b4167209 */ /* 0x000fc60007800000 */
[----:B------:R-:W-:Y:S01]  /*6460*/  @!P6 FMUL R23, R23, 0.5 ;  /* 0x3f0000001717e820 */ /* 0x000fe20000400000 */
[----:B------:R-:W-:Y:S01]  /*6470*/  FMNMX R7, R181, R22, !PT ;  /* 0x00000016b5077209 */ /* 0x000fe20007800000 */
[----:B---3--:R-:W-:Y:S01]  /*6480*/  @!P5 FMUL R18, R18, R18 ;  /* 0x000000121212d220 */ /* 0x008fe20000400000 */
[----:B------:R-:W-:Y:S01]  /*6490*/  FSETP.GEU.AND P5, PT, R166, -126, PT ;  /* 0xc2fc0000a600780b */ /* 0x000fe20003fae000 */
[----:B-1----:R-:W-:Y:S02]  /*64a0*/  FFMA R154, R175, UR27, -R184 ;  /* 0x0000001baf9a7c23 */ /* 0x002fe400080008b8 */
[----:B------:R-:W1:Y:S01]  /*64b0*/  SHFL.BFLY PT, R152, R7, 0x1, 0x1f ;  /* 0x0c201f0007987f89 */ /* 0x000e6200000e0000 */
[----:B------:R-:W2:Y:S01]  /*64c0*/  MUFU.EX2 R23, R23 ;  /* 0x0000001700177308 */ /* 0x000ea20000000800 */
[----:B------:R-:W-:Y:S01]  /*64d0*/  @!P4 FMUL R21, R21, 0.5 ;  /* 0x3f0000001515c820 */ /* 0x000fe20000400000 */
[----:B----4-:R-:W-:Y:S01]  /*64e0*/  @!P3 FMUL R16, R16, R16 ;  /* 0x000000101010b220 */ /* 0x010fe20000400000 */
[----:B------:R-:W-:-:S05]  /*64f0*/  FSETP.GEU.AND P3, PT, R162, -126, PT ;  /* 0xc2fc0000a200780b */ /* 0x000fca0003f6e000 */
[----:B------:R-:W3:Y:S01]  /*6500*/  MUFU.EX2 R21, R21 ;  /* 0x0000001500157308 */ /* 0x000ee20000000800 */
[----:B------:R-:W-:-:S07]  /*6510*/  @!P5 FMUL R166, R166, 0.5 ;  /* 0x3f000000a6a6d820 */ /* 0x000fce0000400000 */
[----:B------:R-:W4:Y:S01]  /*6520*/  MUFU.EX2 R22, R166 ;  /* 0x000000a600167308 */ /* 0x000f220000000800 */
[----:B------:R-:W-:Y:S01]  /*6530*/  @!P3 FMUL R162, R162, 0.5 ;  /* 0x3f000000a2a2b820 */ /* 0x000fe20000400000 */
[----:B--2---:R-:W-:Y:S01]  /*6540*/  @!P6 FMUL R23, R23, R23 ;  /* 0x000000171717e220 */ /* 0x004fe20000400000 */
[----:B------:R-:W-:Y:S02]  /*6550*/  FSETP.GEU.AND P6, PT, R154, -126, PT ;  /* 0xc2fc00009a00780b */ /* 0x000fe40003fce000 */
[----:B-1----:R-:W-:-:S03]  /*6560*/  FMNMX R7, R7, R152, !PT ;  /* 0x0000009807077209 */ /* 0x002fc60007800000 */
[----:B------:R-:W1:Y:S01]  /*6570*/  MUFU.EX2 R20, R162 ;  /* 0x000000a200147308 */ /* 0x000e620000000800 */
[----:B---3--:R-:W-:Y:S01]  /*6580*/  @!P4 FMUL R21, R21, R21 ;  /* 0x000000151515c220 */ /* 0x008fe20000400000 */
[----:B------:R-:W-:Y:S01]  /*6590*/  FSETP.GEU.AND P4, PT, R171, -126, PT ;  /* 0xc2fc0000ab00780b */ /* 0x000fe20003f8e000 */
[----:B------:R-:W2:Y:S05]  /*65a0*/  SHFL.BFLY PT, R158, R7, 0x2, 0x1f ;  /* 0x0c401f00079e7f89 */ /* 0x000eaa00000e0000 */
[----:B------:R-:W-:Y:S01]  /*65b0*/  @!P6 FMUL R154, R154, 0.5 ;  /* 0x3f0000009a9ae820 */ /* 0x000fe20000400000 */
[----:B----4-:R-:W-:Y:S01]  /*65c0*/  @!P5 FMUL R22, R22, R22 ;  /* 0x000000161616d220 */ /* 0x010fe20000400000 */
[----:B------:R-:W-:-:S04]  /*65d0*/  FSETP.GEU.AND P5, PT, R159, -126, PT ;  /* 0xc2fc00009f00780b */ /* 0x000fc80003fae000 */
[----:B------:R-:W3:Y:S01]  /*65e0*/  MUFU.EX2 R154, R154 ;  /* 0x0000009a009a7308 */ /* 0x000ee20000000800 */
[----:B------:R-:W-:Y:S01]  /*65f0*/  @!P4 FMUL R171, R171, 0.5 ;  /* 0x3f000000ababc820 */ /* 0x000fe20000400000 */
[----:B-1----:R-:W-:Y:S01]  /*6600*/  @!P3 FMUL R20, R20, R20 ;  /* 0x000000141414b220 */ /* 0x002fe20000400000 */
[----:B------:R-:W-:-:S05]  /*6610*/  FSETP.GEU.AND P3, PT, R155, -126, PT ;  /* 0xc2fc00009b00780b */ /* 0x000fca0003f6e000 */
[----:B------:R1:W4:Y:S01]  /*6620*/  MUFU.EX2 R152, R171 ;  /* 0x000000ab00987308 */ /* 0x0003220000000800 */
[----:B------:R-:W-:Y:S01]  /*6630*/  @!P5 FMUL R159, R159, 0.5 ;  /* 0x3f0000009f9fd820 */ /* 0x000fe20000400000 */
[----:B--2---:R-:W-:-:S06]  /*6640*/  FMNMX R7, R7, R158, !PT ;  /* 0x0000009e07077209 */ /* 0x004fcc0007800000 */
[----:B------:R-:W2:Y:S01]  /*6650*/  MUFU.EX2 R159, R159 ;  /* 0x0000009f009f7308 */ /* 0x000ea20000000800 */
[----:B------:R-:W-:Y:S01]  /*6660*/  @!P3 FMUL R155, R155, 0.5 ;  /* 0x3f0000009b9bb820 */ /* 0x000fe20000400000 */
[----:B---3--:R-:W-:Y:S01]  /*6670*/  @!P6 FMUL R154, R154, R154 ;  /* 0x0000009a9a9ae220 */ /* 0x008fe20000400000 */
[----:B------:R-:W-:-:S04]  /*6680*/  FSETP.NEU.AND P6, PT, R7, -INF , PT ;  /* 0xff8000000700780b */ /* 0x000fc80003fcd000 */
[----:B-1----:R-:W-:Y:S01]  /*6690*/  FSEL R171, R7, RZ, P6 ;  /* 0x000000ff07ab7208 */ /* 0x002fe20003000000 */
[----:B------:R-:W1:Y:S01]  /*66a0*/  MUFU.EX2 R155, R155 ;  /* 0x0000009b009b7308 */ /* 0x000e620000000800 */
[----:B----4-:R-:W-:Y:S01]  /*66b0*/  @!P4 FMUL R152, R152, R152 ;  /* 0x000000989898c220 */ /* 0x010fe20000400000 */
[----:B------:R-:W-:Y:S02]  /*66c0*/  FSETP.GEU.AND P4, PT, R179, -126, PT ;  /* 0xc2fc0000b300780b */ /* 0x000fe40003f8e000 */
[----:B------:R-:W-:Y:S01]  /*66d0*/  FSETP.GEU.AND P6, PT, R183, -126, PT ;  /* 0xc2fc0000b700780b */ /* 0x000fe20003fce000 */
[C---:B------:R-:W-:Y:S01]  /*66e0*/  FMUL R166, R171.reuse, UR27 ;  /* 0x0000001baba67c20 */ /* 0x040fe20008400000 */
[----:B------:R-:W-:-:S01]  /*66f0*/  FADD R171, -R171, R12 ;  /* 0x0000000cabab7221 */ /* 0x000fc20000000100 */
[----:B--2---:R-:W-:Y:S01]  /*6700*/  @!P5 FMUL R159, R159, R159 ;  /* 0x0000009f9f9fd220 */ /* 0x004fe20000400000 */
[----:B------:R-:W-:Y:S01]  /*6710*/  FSETP.GEU.AND P5, PT, R182, -126, PT ;  /* 0xc2fc0000b600780b */ /* 0x000fe20003fae000 */
[--C-:B------:R-:W-:Y:S01]  /*6720*/  FFMA R153, R153, UR27, -R166.reuse ;  /* 0x0000001b99997c23 */ /* 0x100fe200080008a6 */
[----:B------:R-:W-:-:S01]  /*6730*/  FFMA R156, R156, UR27, -R166 ;  /* 0x0000001b9c9c7c23 */ /* 0x000fc200080008a6 */
[--C-:B------:R-:W-:Y:S01]  /*6740*/  FFMA R175, R157, UR27, -R166.reuse ;  /* 0x0000001b9daf7c23 */ /* 0x100fe200080008a6 */
[----:B------:R-:W-:-:S03]  /*6750*/  FFMA R15, R15, UR27, -R166 ;  /* 0x0000001b0f0f7c23 */ /* 0x000fc600080008a6 */
[----:B------:R-:W-:Y:S01]  /*6760*/  @!P4 FMUL R179, R179, 0.5 ;  /* 0x3f000000b3b3c820 */ /* 0x000fe20000400000 */
[----:B------:R-:W-:-:S01]  /*6770*/  FFMA R161, R161, UR27, -R166 ;  /* 0x0000001ba1a17c23 */ /* 0x000fc200080008a6 */
[----:B-1----:R-:W-:Y:S01]  /*6780*/  @!P3 FMUL R155, R155, R155 ;  /* 0x0000009b9b9bb220 */ /* 0x002fe20000400000 */
[----:B------:R-:W-:Y:S01]  /*6790*/  FSETP.GEU.AND P3, PT, R178, -126, PT ;  /* 0xc2fc0000b200780b */ /* 0x000fe20003f6e000 */
[----:B------:R-:W-:Y:S01]  /*67a0*/  @!P6 FMUL R183, R183, 0.5 ;  /* 0x3f000000b7b7e820 */ /* 0x000fe20000400000 */
[----:B------:R-:W1:Y:S01]  /*67b0*/  MUFU.EX2 R158, R179 ;  /* 0x000000b3009e7308 */ /* 0x000e620000000800 */
[----:B------:R-:W-:-:S01]  /*67c0*/  FFMA R169, R169, UR27, -R166 ;  /* 0x0000001ba9a97c23 */ /* 0x000fc200080008a6 */
[----:B------:R-:W-:Y:S01]  /*67d0*/  FFMA R173, R173, UR27, -R166 ;  /* 0x0000001badad7c23 */ /* 0x000fe200080008a6 */
[----:B------:R-:W-:Y:S01]  /*67e0*/  @!P5 FMUL R182, R182, 0.5 ;  /* 0x3f000000b6b6d820 */ /* 0x000fe20000400000 */
[----:B------:R-:W-:Y:S01]  /*67f0*/  FADD R12, R16, R155 ;  /* 0x0000009b100c7221 */ /* 0x000fe20000000000 */
[----:B------:R-:W-:Y:S01]  /*6800*/  FMUL R171, R171, UR27 ;  /* 0x0000001babab7c20 */ /* 0x000fe20008400000 */
[----:B------:R-:W-:-:S02]  /*6810*/  F2FP.SATFINITE.E4M3.F32.PACK_AB_MERGE_C R16, RZ, R16, RZ ;  /* 0x00000010ff10723e */ /* 0x000fc400048070ff */
[----:B------:R-:W2:Y:S01]  /*6820*/  MUFU.EX2 R167, R182 ;  /* 0x000000b600a77308 */ /* 0x000ea20000000800 */
[----:B------:R-:W-:Y:S02]  /*6830*/  F2FP.SATFINITE.E4M3.F32.PACK_AB_MERGE_C R155, RZ, R155, RZ ;  /* 0x0000009bff9b723e */ /* 0x000fe400048070ff */
[----:B------:R-:W-:Y:S01]  /*6840*/  @!P3 FMUL R178, R178, 0.5 ;  /* 0x3f000000b2b2b820 */ /* 0x000fe20000400000 */
[----:B------:R-:W-:Y:S02]  /*6850*/  SHF.L.U32 R16, R16, 0x10, RZ ;  /* 0x0000001010107819 */ /* 0x000fe400000006ff */
[----:B------:R-:W-:Y:S02]  /*6860*/  IMAD.U32 R155, R155, 0x10000, RZ ;  /* 0x000100009b9b7824 */ /* 0x000fe400078e00ff */
[----:B------:R-:W3:Y:S01]  /*6870*/  MUFU.EX2 R162, R183 ;  /* 0x000000b700a27308 */ /* 0x000ee20000000800 */
[----:B-1----:R-:W-:Y:S01]  /*6880*/  @!P4 FMUL R158, R158, R158 ;  /* 0x0000009e9e9ec220 */ /* 0x002fe20000400000 */
[----:B------:R-:W-:-:S06]  /*6890*/  FSETP.GEU.AND P4, PT, R153, -126, PT ;  /* 0xc2fc00009900780b */ /* 0x000fcc0003f8e000 */
[----:B------:R1:W4:Y:S01]  /*68a0*/  MUFU.EX2 R163, R178 ;  /* 0x000000b200a37308 */ /* 0x0003220000000800 */
[----:B--2---:R-:W-:Y:S01]  /*68b0*/  @!P5 FMUL R167, R167, R167 ;  /* 0x000000a7a7a7d220 */ /* 0x004fe20000400000 */
[----:B------:R-:W-:-:S05]  /*68c0*/  FSETP.GEU.AND P5, PT, R156, -126, PT ;  /* 0xc2fc00009c00780b */ /* 0x000fca0003fae000 */
[----:B------:R-:W-:Y:S01]  /*68d0*/  @!P4 FMUL R153, R153, 0.5 ;  /* 0x3f0000009999c820 */ /* 0x000fe20000400000 */
[----:B---3--:R-:W-:Y:S01]  /*68e0*/  @!P6 FMUL R162, R162, R162 ;  /* 0x000000a2a2a2e220 */ /* 0x008fe20000400000 */
[----:B------:R-:W-:Y:S02]  /*68f0*/  FSETP.GEU.AND P6, PT, R175, -126, PT ;  /* 0xc2fc0000af00780b */ /* 0x000fe40003fce000 */
[----:B------:R2:W3:Y:S01]  /*6900*/  MUFU.EX2 R170, R153 ;  /* 0x0000009900aa7308 */ /* 0x0004e20000000800 */
[----:B-1----:R-:W-:-:S03]  /*6910*/  FFMA R178, R160, UR27, -R166 ;  /* 0x0000001ba0b27c23 */ /* 0x002fc600080008a6 */
[----:B------:R-:W-:Y:S01]  /*6920*/  @!P5 FMUL R156, R156, 0.5 ;  /* 0x3f0000009c9cd820 */ /* 0x000fe20000400000 */
[----:B----4-:R-:W-:Y:S01]  /*6930*/  @!P3 FMUL R163, R163, R163 ;  /* 0x000000a3a3a3b220 */ /* 0x010fe20000400000 */
[----:B------:R-:W-:Y:S02]  /*6940*/  FSETP.GEU.AND P3, PT, R15, -126, PT ;  /* 0xc2fc00000f00780b */ /* 0x000fe40003f6e000 */
[----:B------:R1:W4:Y:S01]  /*6950*/  MUFU.EX2 R174, R156 ;  /* 0x0000009c00ae7308 */ /* 0x0003220000000800 */
[----:B--2---:R-:W-:-:S02]  /*6960*/  FFMA R153, R165, UR27, -R166 ;  /* 0x0000001ba5997c23 */ /* 0x004fc400080008a6 */
[----:B------:R-:W-:-:S05]  /*6970*/  @!P6 FMUL R175, R175, 0.5 ;  /* 0x3f000000afafe820 */ /* 0x000fca0000400000 */
[----:B------:R2:W5:Y:S01]  /*6980*/  MUFU.EX2 R160, R175 ;  /* 0x000000af00a07308 */ /* 0x0005620000000800 */
[----:B---3--:R-:W-:Y:S01]  /*6990*/  @!P4 FMUL R170, R170, R170 ;  /* 0x000000aaaaaac220 */ /* 0x008fe20000400000 */
[----:B------:R-:W-:Y:S01]  /*69a0*/  FSETP.GEU.AND P4, PT, R161, -126, PT ;  /* 0xc2fc0000a100780b */ /* 0x000fe20003f8e000 */
[----:B-1----:R-:W-:-:S01]  /*69b0*/  FFMA R156, R168, UR27, -R166 ;  /* 0x0000001ba89c7c23 */ /* 0x002fc200080008a6 */
[----:B------:R-:W-:-:S04]  /*69c0*/  @!P3 FMUL R15, R15, 0.5 ;  /* 0x3f0000000f0fb820 */ /* 0x000fc80000400000 */
[----:B------:R1:W3:Y:S01]  /*69d0*/  MUFU.EX2 R157, R15 ;  /* 0x0000000f009d7308 */ /* 0x0002e20000000800 */
[----:B----4-:R-:W-:Y:S01]  /*69e0*/  @!P5 FMUL R174, R174, R174 ;  /* 0x000000aeaeaed220 */ /* 0x010fe20000400000 */
[----:B--2---:R-:W-:-:S05]  /*69f0*/  FFMA R175, R172, UR27, -R166 ;  /* 0x0000001bacaf7c23 */ /* 0x004fca00080008a6 */
[----:B------:R-:W-:Y:S01]  /*6a00*/  @!P4 FMUL R161, R161, 0.5 ;  /* 0x3f000000a1a1c820 */ /* 0x000fe20000400000 */
[----:B-1----:R-:W-:-:S01]  /*6a10*/  FFMA R15, R164, UR27, -R166 ;  /* 0x0000001ba40f7c23 */ /* 0x002fc200080008a6 */
[----:B-----5:R-:W-:Y:S01]  /*6a20*/  @!P6 FMUL R160, R160, R160 ;  /* 0x000000a0a0a0e220 */ /* 0x020fe20000400000 */
[----:B------:R-:W-:Y:S01]  /*6a30*/  FSETP.GEU.AND P6, PT, R153, -126, PT ;  /* 0xc2fc00009900780b */ /* 0x000fe20003fce000 */
[----:B------:R-:W1:Y:S02]  /*6a40*/  MUFU.EX2 R182, R161 ;  /* 0x000000a100b67308 */ /* 0x000e640000000800 */
[----:B------:R-:W-:Y:S01]  /*6a50*/  FSETP.GEU.AND P5, PT, R15, -126, PT ;  /* 0xc2fc00000f00780b */ /* 0x000fe20003fae000 */
[----:B---3--:R-:W-:Y:S01]  /*6a60*/  @!P3 FMUL R157, R157, R157 ;  /* 0x0000009d9d9db220 */ /* 0x008fe20000400000 */
[----:B------:R-:W-:-:S08]  /*6a70*/  FSETP.GEU.AND P3, PT, R178, -126, PT ;  /* 0xc2fc0000b200780b */ /* 0x000fd00003f6e000 */
[----:B------:R-:W-:-:S03]  /*6a80*/  @!P6 FMUL R153, R153, 0.5 ;  /* 0x3f0000009999e820 */ /* 0x000fc60000400000 */
[----:B------:R-:W-:Y:S01]  /*6a90*/  @!P5 FMUL R15, R15, 0.5 ;  /* 0x3f0000000f0fd820 */ /* 0x000fe20000400000 */
[----:B------:R2:W3:Y:S01]  /*6aa0*/  MUFU.EX2 R168, R153 ;  /* 0x0000009900a87308 */ /* 0x0004e20000000800 */
[----:B-1----:R-:W-:Y:S01]  /*6ab0*/  @!P4 FMUL R182, R182, R182 ;  /* 0x000000b6b6b6c220 */ /* 0x002fe20000400000 */
[----:B------:R-:W-:Y:S01]  /*6ac0*/  FSETP.GEU.AND P4, PT, R169, -126, PT ;  /* 0xc2fc0000a900780b */ /* 0x000fe20003f8e000 */
[----:B------:R-:W-:-:S05]  /*6ad0*/  @!P3 FMUL R178, R178, 0.5 ;  /* 0x3f000000b2b2b820 */ /* 0x000fca0000400000 */
[----:B------:R1:W4:Y:S01]  /*6ae0*/  MUFU.EX2 R165, R15 ;  /* 0x0000000f00a57308 */ /* 0x0003220000000800 */
[----:B--2---:R-:W-:-:S01]  /*6af0*/  FFMA R153, R177, UR27, -R166 ;  /* 0x0000001bb1997c23 */ /* 0x004fc200080008a6 */
[----:B------:R-:W-:Y:S01]  /*6b00*/  FADD R177, R20, R163 ;  /* 0x000000a314b17221 */ /* 0x000fe20000000000 */
[----:B------:R-:W-:Y:S02]  /*6b10*/  F2FP.SATFINITE.E4M3.F32.PACK_AB_MERGE_C R20, RZ, R20, RZ ;  /* 0x00000014ff14723e */ /* 0x000fe400048070ff */
[----:B------:R-:W-:Y:S01]  /*6b20*/  F2FP.SATFINITE.E4M3.F32.PACK_AB_MERGE_C R163, RZ, R163, RZ ;  /* 0x000000a3ffa3723e */ /* 0x000fe200048070ff */
[----:B------:R-:W-:-:S01]  /*6b30*/  FADD R183, R12, R177 ;  /* 0x000000b10cb77221 */ /* 0x000fc20000000000 */
[----:B------:R-:W-:Y:S01]  /*6b40*/  @!P4 FMUL R169, R169, 0.5 ;  /* 0x3f000000a9a9c820 */ /* 0x000fe20000400000 */
[----:B------:R2:W5:Y:S01]  /*6b50*/  MUFU.EX2 R164, R178 ;  /* 0x000000b200a47308 */ /* 0x0005620000000800 */
[----:B---3--:R-:W-:Y:S01]  /*6b60*/  @!P6 FMUL R168, R168, R168 ;  /* 0x000000a8a8a8e220 */ /* 0x008fe20000400000 */
[----:B------:R-:W-:Y:S01]  /*6b70*/  FSETP.GEU.AND P6, PT, R173, -126, PT ;  /* 0xc2fc0000ad00780b */ /* 0x000fe20003fce000 */
[----:B-1----:R-:W-:-:S01]  /*6b80*/  FFMA R15, R176, UR27, -R166 ;  /* 0x0000001bb00f7c23 */ /* 0x002fc200080008a6 */
[----:B------:R-:W-:Y:S01]  /*6b90*/  FADD R176, R22, R167 ;  /* 0x000000a716b07221 */ /* 0x000fe20000000000 */
[----:B------:R-:W-:-:S02]  /*6ba0*/  F2FP.SATFINITE.E4M3.F32.PACK_AB_MERGE_C R167, RZ, R167, RZ ;  /* 0x000000a7ffa7723e */ /* 0x000fc400048070ff */
[----:B------:R-:W-:Y:S01]  /*6bb0*/  F2FP.SATFINITE.E4M3.F32.PACK_AB_MERGE_C R22, RZ, R22, RZ ;  /* 0x00000016ff16723e */ /* 0x000fe200048070ff */
[----:B------:R1:W3:Y:S01]  /*6bc0*/  MUFU.EX2 R161, R169 ;  /* 0x000000a900a17308 */ /* 0x0002e20000000800 */
[----:B----4-:R-:W-:Y:S01]  /*6bd0*/  @!P5 FMUL R165, R165, R165 ;  /* 0x000000a5a5a5d220 */ /* 0x010fe20000400000 */
[----:B------:R-:W-:Y:S01]  /*6be0*/  FSETP.GEU.AND P5, PT, R175, -126, PT ;  /* 0xc2fc0000af00780b */ /* 0x000fe20003fae000 */
[----:B--2---:R-:W-:-:S01]  /*6bf0*/  FADD R178, -R14, R13 ;  /* 0x0000000d0eb27221 */ /* 0x004fc20000000100 */
[----:B------:R-:W-:Y:S01]  /*6c00*/  FADD R14, R17, R152 ;  /* 0x00000098110e7221 */ /* 0x000fe20000000000 */
[----:B------:R-:W-:Y:S02]  /*6c10*/  F2FP.SATFINITE.E4M3.F32.PACK_AB_MERGE_C R17, RZ, R17, RZ ;  /* 0x00000011ff11723e */ /* 0x000fe400048070ff */
[----:B------:R-:W-:Y:S01]  /*6c20*/  @!P6 FMUL R173, R173, 0.5 ;  /* 0x3f000000adade820 */ /* 0x000fe20000400000 */
[----:B------:R-:W-:Y:S01]  /*6c30*/  FMUL R178, R178, UR27 ;  /* 0x0000001bb2b27c20 */ /* 0x000fe20008400000 */
[----:B-----5:R-:W-:Y:S01]  /*6c40*/  @!P3 FMUL R164, R164, R164 ;  /* 0x000000a4a4a4b220 */ /* 0x020fe20000400000 */
[----:B------:R-:W-:Y:S01]  /*6c50*/  FSETP.GEU.AND P3, PT, R156, -126, PT ;  /* 0xc2fc00009c00780b */ /* 0x000fe20003f6e000 */
[----:B------:R2:W4:Y:S01]  /*6c60*/  MUFU.EX2 R179, R173 ;  /* 0x000000ad00b37308 */ /* 0x0005220000000800 */
[----:B-1----:R-:W-:-:S01]  /*6c70*/  FADD R169, R18, R159 ;  /* 0x0000009f12a97221 */ /* 0x002fc20000000000 */
[----:B------:R-:W-:-:S02]  /*6c80*/  F2FP.SATFINITE.E4M3.F32.PACK_AB_MERGE_C R18, RZ, R18, RZ ;  /* 0x00000012ff12723e */ /* 0x000fc400048070ff */
[----:B------:R-:W-:Y:S01]  /*6c90*/  @!P5 FMUL R175, R175, 0.5 ;  /* 0x3f000000afafd820 */ /* 0x000fe20000400000 */
[----:B------:R-:W-:Y:S01]  /*6ca0*/  FADD R186, R169, R176 ;  /* 0x000000b0a9ba7221 */ /* 0x000fe20000000000 */
[----:B---3--:R-:W-:Y:S01]  /*6cb0*/  @!P4 FMUL R161, R161, R161 ;  /* 0x000000a1a1a1c220 */ /* 0x008fe20000400000 */
[----:B------:R-:W-:Y:S01]  /*6cc0*/  FSETP.GEU.AND P4, PT, R153, -126, PT ;  /* 0xc2fc00009900780b */ /* 0x000fe20003f8e000 */
[----:B------:R-:W-:Y:S02]  /*6cd0*/  IMAD.U32 R18, R18, 0x10000, RZ ;  /* 0x0001000012127824 */ /* 0x000fe400078e00ff */
[----:B--2---:R-:W-:Y:S01]  /*6ce0*/  FADD R173, R19, R154 ;  /* 0x0000009a13ad7221 */ /* 0x004fe20000000000 */
[----:B------:R-:W1:Y:S01]  /*6cf0*/  MUFU.EX2 R175, R175 ;  /* 0x000000af00af7308 */ /* 0x000e620000000800 */
[----:B------:R-:W-:Y:S01]  /*6d00*/  F2FP.SATFINITE.E4M3.F32.PACK_AB_MERGE_C R19, RZ, R19, RZ ;  /* 0x00000013ff13723e */ /* 0x000fe200048070ff */
[----:B------:R-:W-:Y:S01]  /*6d10*/  @!P3 FMUL R156, R156, 0.5 ;  /* 0x3f0000009c9cb820 */ /* 0x000fe20000400000 */
[----:B------:R-:W-:Y:S01]  /*6d20*/  F2FP.SATFINITE.E4M3.F32.PACK_AB_MERGE_C R154, RZ, R154, RZ ;  /* 0x0000009aff9a723e */ /* 0x000fe200048070ff */
[----:B------:R-:W-:Y:S01]  /*6d30*/  FADD R183, R183, R186 ;  /* 0x000000bab7b77221 */ /* 0x000fe20000000000 */
[----:B------:R-:W-:Y:S01]  /*6d40*/  F2FP.SATFINITE.E4M3.F32.PACK_AB_MERGE_C R159, RZ, R159, RZ ;  /* 0x0000009fff9f723e */ /* 0x000fe200048070ff */
[----:B----4-:R-:W-:-:S02]  /*6d50*/  @!P6 FMUL R179, R179, R179 ;  /* 0x000000b3b3b3e220 */ /* 0x010fc40000400000 */
[----:B------:R2:W3:Y:S01]  /*6d60*/  MUFU.EX2 R172, R156 ;  /* 0x0000009c00ac7308 */ /* 0x0004e20000000800 */
[----:B------:R-:W-:Y:S01]  /*6d70*/  F2FP.SATFINITE.E4M3.F32.PACK_AB_MERGE_C R152, RZ, R152, RZ ;  /* 0x00000098ff98723e */ /* 0x000fe200048070ff */
[----:B------:R-:W-:Y:S01]  /*6d80*/  @!P4 FMUL R153, R153, 0.5 ;  /* 0x3f0000009999c820 */ /* 0x000fe20000400000 */
[----:B------:R-:W-:-:S01]  /*6d90*/  FADD R169, R160, R179 ;  /* 0x000000b3a0a97221 */ /* 0x000fc20000000000 */
[----:B------:R-:W-:Y:S02]  /*6da0*/  F2FP.SATFINITE.E4M3.F32.PACK_AB_MERGE_C R160, RZ, R160, RZ ;  /* 0x000000a0ffa0723e */ /* 0x000fe400048070ff */
[----:B------:R-:W-:Y:S02]  /*6db0*/  F2FP.SATFINITE.E4M3.F32.PACK_AB_MERGE_C R179, RZ, R179, RZ ;  /* 0x000000b3ffb3723e */ /* 0x000fe400048070ff */
[----:B------:R-:W4:Y:S01]  /*6dc0*/  MUFU.EX2 R153, R153 ;  /* 0x0000009900997308 */ /* 0x000f220000000800 */
[----:B--2---:R-:W-:-:S01]  /*6dd0*/  FFMA R156, R180, UR27, -R166 ;  /* 0x0000001bb49c7c23 */ /* 0x004fc200080008a6 */
[----:B------:R-:W-:Y:S01]  /*6de0*/  FFMA R166, R181, UR27, -R166 ;  /* 0x0000001bb5a67c23 */ /* 0x000fe200080008a6 */
[----:B-1----:R-:W-:Y:S01]  /*6df0*/  @!P5 FMUL R175, R175, R175 ;  /* 0x000000afafafd220 */ /* 0x002fe20000400000 */
[----:B------:R-:W-:Y:S01]  /*6e00*/  FADD R181, R21, R158 ;  /* 0x0000009e15b57221 */ /* 0x000fe20000000000 */
[----:B------:R-:W-:-:S01]  /*6e10*/  FADD R180, R23, R162 ;  /* 0x000000a217b47221 */ /* 0x000fc20000000000 */
[----:B------:R-:W-:-:S02]  /*6e20*/  FSETP.GEU.AND P5, PT, R156, -126, PT ;  /* 0xc2fc00009c00780b */ /* 0x000fc40003fae000 */
[----:B------:R-:W-:Y:S01]  /*6e30*/  FSETP.GEU.AND P6, PT, R166, -126, PT ;  /* 0xc2fc0000a600780b */ /* 0x000fe20003fce000 */
[----:B---3--:R-:W-:Y:S01]  /*6e40*/  @!P3 FMUL R172, R172, R172 ;  /* 0x000000acacacb220 */ /* 0x008fe20000400000 */
[----:B------:R-:W-:Y:S01]  /*6e50*/  FSETP.GEU.AND P3, PT, R15, -126, PT ;  /* 0xc2fc00000f00780b */ /* 0x000fe20003f6e000 */
[----:B------:R-:W-:Y:S01]  /*6e60*/  FADD R184, R14, R181 ;  /* 0x000000b50eb87221 */ /* 0x000fe20000000000 */
[----:B------:R-:W-:-:S01]  /*6e70*/  FADD R14, R170, R161 ;  /* 0x000000a1aa0e7221 */ /* 0x000fc20000000000 */
[----:B------:R-:W-:Y:S01]  /*6e80*/  FADD R185, R173, R180 ;  /* 0x000000b4adb97221 */ /* 0x000fe20000000000 */
[----:B------:R-:W-:-:S01]  /*6e90*/  FADD R12, R157, R172 ;  /* 0x000000ac9d0c7221 */ /* 0x000fc20000000000 */
[----:B------:R-:W-:Y:S01]  /*6ea0*/  F2FP.SATFINITE.E4M3.F32.PACK_AB_MERGE_C R157, RZ, R157, RZ ;  /* 0x0000009dff9d723e */ /* 0x000fe200048070ff */
[----:B----4-:R-:W-:Y:S01]  /*6eb0*/  @!P4 FMUL R153, R153, R153 ;  /* 0x000000999999c220 */ /* 0x010fe20000400000 */
[----:B------:R-:W-:Y:S02]  /*6ec0*/  FSETP.GEU.AND P4, PT, R178, -126, PT ;  /* 0xc2fc0000b200780b */ /* 0x000fe40003f8e000 */
[----:B------:R-:W-:Y:S01]  /*6ed0*/  @!P5 FMUL R156, R156, 0.5 ;  /* 0x3f0000009c9cd820 */ /* 0x000fe20000400000 */
[----:B------:R-:W-:Y:S01]  /*6ee0*/  F2FP.SATFINITE.E4M3.F32.PACK_AB_MERGE_C R170, RZ, R170, RZ ;  /* 0x000000aaffaa723e */ /* 0x000fe200048070ff */
[----:B------:R-:W-:Y:S01]  /*6ef0*/  @!P6 FMUL R166, R166, 0.5 ;  /* 0x3f000000a6a6e820 */ /* 0x000fe20000400000 */
[----:B------:R-:W-:Y:S01]  /*6f00*/  FADD R177, R182, R153 ;  /* 0x00000099b6b17221 */ /* 0x000fe20000000000 */
[----:B------:R-:W-:Y:S01]  /*6f10*/  @!P3 FMUL R15, R15, 0.5 ;  /* 0x3f0000000f0fb820 */ /* 0x000fe20000400000 */
[----:B------:R-:W-:Y:S01]  /*6f20*/  F2FP.SATFINITE.E4M3.F32.PACK_AB_MERGE_C R182, RZ, R182, RZ ;  /* 0x000000b6ffb6723e */ /* 0x000fe200048070ff */
[----:B------:R1:W2:Y:S01]  /*6f30*/  MUFU.EX2 R13, R166 ;  /* 0x000000a6000d7308 */ /* 0x0002a20000000800 */
[----:B------:R-:W-:-:S01]  /*6f40*/  FADD R14, R14, R177 ;  /* 0x000000b10e0e7221 */ /* 0x000fc20000000000 */
[----:B------:R-:W-:Y:S01]  /*6f50*/  F2FP.SATFINITE.E4M3.F32.PACK_AB_MERGE_C R172, RZ, R172, RZ ;  /* 0x000000acffac723e */ /* 0x000fe200048070ff */
[----:B------:R-:W-:-:S01]  /*6f60*/  FADD R184, R184, R185 ;  /* 0x000000b9b8b87221 */ /* 0x000fc20000000000 */
[----:B------:R-:W-:-:S02]  /*6f70*/  F2FP.SATFINITE.E4M3.F32.PACK_AB_MERGE_C R153, RZ, R153, RZ ;  /* 0x00000099ff99723e */ /* 0x000fc400048070ff */
[----:B------:R-:W-:Y:S01]  /*6f80*/  F2FP.SATFINITE.E4M3.F32.PACK_AB_MERGE_C R21, RZ, R21, RZ ;  /* 0x00000015ff15723e */ /* 0x000fe200048070ff */
[----:B------:R-:W-:Y:S01]  /*6f90*/  @!P4 FMUL R178, R178, 0.5 ;  /* 0x3f000000b2b2c820 */ /* 0x000fe20000400000 */
[----:B------:R-:W3:Y:S01]  /*6fa0*/  MUFU.EX2 R15, R15 ;  /* 0x0000000f000f7308 */ /* 0x000ee20000000800 */
[----:B-1----:R-:W-:-:S01]  /*6fb0*/  FADD R166, R174, R175 ;  /* 0x000000afaea67221 */ /* 0x002fc20000000000 */
[----:B------:R-:W-:Y:S01]  /*6fc0*/  F2FP.SATFINITE.E4M3.F32.PACK_AB_MERGE_C R174, RZ, R174, RZ ;  /* 0x000000aeffae723e */ /* 0x000fe200048070ff */
[----:B------:R-:W-:-:S01]  /*6fd0*/  FADD R183, R183, R184 ;  /* 0x000000b8b7b77221 */ /* 0x000fc20000000000 */
[----:B------:R-:W-:Y:S02]  /*6fe0*/  LOP3.LUT R157, R157, 0xff, RZ, 0xc0, !PT ;  /* 0x000000ff9d9d7812 */ /* 0x000fe400078ec0ff */
[----:B------:R-:W-:Y:S02]  /*6ff0*/  LOP3.LUT R170, R170, 0xffff, RZ, 0xc0, !PT ;  /* 0x0000ffffaaaa7812 */ /* 0x000fe400078ec0ff */
[----:B------:R-:W1:Y:S01]  /*7000*/  MUFU.EX2 R156, R156 ;  /* 0x0000009c009c7308 */ /* 0x000e620000000800 */
[----:B--2---:R-:W-:Y:S01]  /*7010*/  @!P6 FMUL R13, R13, R13 ;  /* 0x0000000d0d0de220 */ /* 0x004fe20000400000 */
[----:B------:R-:W-:-:S02]  /*7020*/  LOP3.LUT R174, R174, 0xff, RZ, 0xc0, !PT ;  /* 0x000000ffaeae7812 */ /* 0x000fc400078ec0ff */
[----:B------:R-:W-:Y:S01]  /*7030*/  F2FP.SATFINITE.E4M3.F32.PACK_AB_MERGE_C R23, RZ, R23, RZ ;  /* 0x00000017ff17723e */ /* 0x000fe200048070ff */
[----:B------:R-:W-:Y:S01]  /*7040*/  FADD R176, R168, R13 ;  /* 0x0000000da8b07221 */ /* 0x000fe20000000000 */
[----:B------:R-:W-:Y:S02]  /*7050*/  F2FP.SATFINITE.E4M3.F32.PACK_AB_MERGE_C R13, RZ, R13, RZ ;  /* 0x0000000dff0d723e */ /* 0x000fe400048070ff */
[----:B------:R-:W-:Y:S01]  /*7060*/  F2FP.SATFINITE.E4M3.F32.PACK_AB_MERGE_C R168, RZ, R168, RZ ;  /* 0x000000a8ffa8723e */ /* 0x000fe200048070ff */
[----:B---3--:R-:W-:Y:S01]  /*7070*/  @!P3 FMUL R15, R15, R15 ;  /* 0x0000000f0f0fb220 */ /* 0x008fe20000400000 */
[----:B------:R-:W-:Y:S01]  /*7080*/  FSETP.GEU.AND P3, PT, R171, -126, PT ;  /* 0xc2fc0000ab00780b */ /* 0x000fe20003f6e000 */
[----:B------:R-:W-:-:S01]  /*7090*/  FADD R169, R169, R176 ;  /* 0x000000b0a9a97221 */ /* 0x000fc20000000000 */
[----:B------:R-:W-:Y:S01]  /*70a0*/  LOP3.LUT R13, R13, 0xffff, RZ, 0xc0, !PT ;  /* 0x0000ffff0d0d7812 */ /* 0x000fe200078ec0ff */
[----:B------:R-:W-:-:S01]  /*70b0*/  FADD R173, R164, R15 ;  /* 0x0000000fa4ad7221 */ /* 0x000fc20000000000 */
[----:B------:R-:W-:Y:S01]  /*70c0*/  F2FP.SATFINITE.E4M3.F32.PACK_AB_MERGE_C R164, RZ, R164, RZ ;  /* 0x000000a4ffa4723e */ /* 0x000fe200048070ff */
[----:B------:R-:W-:-:S01]  /*70d0*/  FADD R169, R14, R169 ;  /* 0x000000a90ea97221 */ /* 0x000fc20000000000 */
[----:B------:R-:W-:Y:S01]  /*70e0*/  F2FP.SATFINITE.E4M3.F32.PACK_AB_MERGE_C R14, RZ, R161, RZ ;  /* 0x000000a1ff0e723e */ /* 0x000fe200048070ff */
[----:B-1----:R-:W-:Y:S01]  /*70f0*/  @!P5 FMUL R156, R156, R156 ;  /* 0x0000009c9c9cd220 */ /* 0x002fe20000400000 */
[----:B------:R-:W-:Y:S01]  /*7100*/  FADD R12, R12, R173 ;  /* 0x000000ad0c0c7221 */ /* 0x000fe20000000000 */
[----:B------:R-:W-:Y:S01]  /*7110*/  LOP3.LUT R173, R160, 0xffff, RZ, 0xc0, !PT ;  /* 0x0000ffffa0ad7812 */ /* 0x000fe200078ec0ff */
[----:B------:R-:W1:Y:S01]  /*7120*/  MUFU.EX2 R178, R178 ;  /* 0x000000b200b27308 */ /* 0x000e620000000800 */
[----:B------:R-:W-:-:S01]  /*7130*/  FADD R181, R165, R156 ;  /* 0x0000009ca5b57221 */ /* 0x000fc20000000000 */
[----:B------:R-:W-:Y:S01]  /*7140*/  F2FP.SATFINITE.E4M3.F32.PACK_AB_MERGE_C R156, RZ, R156, RZ ;  /* 0x0000009cff9c723e */ /* 0x000fe200048070ff */
[----:B------:R-:W-:Y:S01]  /*7150*/  @!P3 FMUL R171, R171, 0.5 ;  /* 0x3f000000ababb820 */ /* 0x000fe20000400000 */
[----:B------:R-:W-:Y:S01]  /*7160*/  F2FP.SATFINITE.E4M3.F32.PACK_AB_MERGE_C R165, RZ, R165, RZ ;  /* 0x000000a5ffa5723e */ /* 0x000fe200048070ff */
[----:B------:R-:W-:-:S01]  /*7170*/  FADD R181, R166, R181 ;  /* 0x000000b5a6b57221 */ /* 0x000fc20000000000 */
[----:B------:R-:W-:-:S02]  /*7180*/  F2FP.SATFINITE.E4M3.F32.PACK_AB_MERGE_C R160, RZ, R175, RZ ;  /* 0x000000afffa0723e */ /* 0x000fc400048070ff */
[----:B------:R-:W-:Y:S01]  /*7190*/  F2FP.SATFINITE.E4M3.F32.PACK_AB_MERGE_C R15, RZ, R15, RZ ;  /* 0x0000000fff0f723e */ /* 0x000fe200048070ff */
[----:B------:R-:W-:Y:S01]  /*71a0*/  FADD R12, R12, R181 ;  /* 0x000000b50c0c7221 */ /* 0x000fe20000000000 */
[----:B------:R-:W-:Y:S02]  /*71b0*/  LOP3.LUT R156, R156, 0xff, RZ, 0xc0, !PT ;  /* 0x000000ff9c9c7812 */ /* 0x000fe400078ec0ff */
[----:B------:R-:W-:Y:S01]  /*71c0*/  LOP3.LUT R164, R164, 0xff, RZ, 0xc0, !PT ;  /* 0x000000ffa4a47812 */ /* 0x000fe200078ec0ff */
[----:B------:R-:W-:-:S01]  /*71d0*/  FADD R169, R12, R169 ;  /* 0x000000a90ca97221 */ /* 0x000fc20000000000 */
[----:B------:R-:W-:Y:S01]  /*71e0*/  LOP3.LUT R161, R182, 0xffff, RZ, 0xc0, !PT ;  /* 0x0000ffffb6a17812 */ /* 0x000fe200078ec0ff */
[----:B------:R-:W2:Y:S01]  /*71f0*/  MUFU.EX2 R12, R171 ;  /* 0x000000ab000c7308 */ /* 0x000ea20000000800 */
[----:B------:R-:W-:Y:S01]  /*7200*/  LOP3.LUT R165, R165, 0xff, RZ, 0xc0, !PT ;  /* 0x000000ffa5a57812 */ /* 0x000fe200078ec0ff */
[----:B-1----:R-:W-:Y:S01]  /*7210*/  @!P4 FMUL R178, R178, R178 ;  /* 0x000000b2b2b2c220 */ /* 0x002fe20000400000 */
[----:B------:R-:W-:-:S02]  /*7220*/  LOP3.LUT R168, R168, 0xffff, RZ, 0xc0, !PT ;  /* 0x0000ffffa8a87812 */ /* 0x000fc400078ec0ff */
[----:B------:R-:W-:Y:S01]  /*7230*/  LOP3.LUT R175, R14, 0xffff, RZ, 0xc0, !PT ;  /* 0x0000ffff0eaf7812 */ /* 0x000fe200078ec0ff */
[----:B------:R-:W-:-:S01]  /*7240*/  FFMA R3, R178, R3, R183 ;  /* 0x00000003b2037223 */ /* 0x000fc200000000b7 */
[----:B------:R-:W-:Y:S01]  /*7250*/  LOP3.LUT R172, R172, 0xff, RZ, 0xc0, !PT ;  /* 0x000000ffacac7812 */ /* 0x000fe200078ec0ff */
[-C--:B------:R-:W-:Y:S01]  /*7260*/  FMUL R26, R26, R178.reuse ;  /* 0x000000b21a1a7220 */ /* 0x080fe20000400000 */
[----:B------:R-:W-:Y:S01]  /*7270*/  LOP3.LUT R160, R160, 0xff, RZ, 0xc0, !PT ;  /* 0x000000ffa0a07812 */ /* 0x000fe200078ec0ff */
[-C--:B------:R-:W-:Y:S01]  /*7280*/  FMUL R27, R27, R178.reuse ;  /* 0x000000b21b1b7220 */ /* 0x080fe20000400000 */
[----:B------:R-:W-:Y:S01]  /*7290*/  LOP3.LUT R179, R179, 0xffff, RZ, 0xc0, !PT ;  /* 0x0000ffffb3b37812 */ /* 0x000fe200078ec0ff */
[-C--:B------:R-:W-:Y:S01]  /*72a0*/  FMUL R30, R30, R178.reuse ;  /* 0x000000b21e1e7220 */ /* 0x080fe20000400000 */
[----:B------:R-:W-:Y:S01]  /*72b0*/  LOP3.LUT R15, R15, 0xff, RZ, 0xc0, !PT ;  /* 0x000000ff0f0f7812 */ /* 0x000fe200078ec0ff */
[-C--:B------:R-:W-:Y:S01]  /*72c0*/  FMUL R31, R31, R178.reuse ;  /* 0x000000b21f1f7220 */ /* 0x080fe20000400000 */
[----:B------:R-:W-:Y:S01]  /*72d0*/  LOP3.LUT R14, R153, 0xffff, RZ, 0xc0, !PT ;  /* 0x0000ffff990e7812 */ /* 0x000fe200078ec0ff */
[----:B------:R-:W-:Y:S01]  /*72e0*/  FMUL R34, R34, R178 ;  /* 0x000000b222227220 */ /* 0x000fe20000400000 */
[----:B------:R-:W-:Y:S01]  /*72f0*/  F2FP.SATFINITE.E4M3.F32.PACK_AB_MERGE_C R158, RZ, R158, RZ ;  /* 0x0000009eff9e723e */ /* 0x000fe200048070ff */
[----:B--2---:R-:W-:Y:S01]  /*7300*/  @!P3 FMUL R12, R12, R12 ;  /* 0x0000000c0c0cb220 */ /* 0x004fe20000400000 */
[----:B------:R-:W-:Y:S01]  /*7310*/  F2FP.SATFINITE.E4M3.F32.PACK_AB_MERGE_C R162, RZ, R162, RZ ;  /* 0x000000a2ffa2723e */ /* 0x000fe200048070ff */
[----:B------:R-:W-:Y:S01]  /*7320*/  FMUL R35, R35, R178 ;  /* 0x000000b223237220 */ /* 0x000fe20000400000 */
[----:B------:R-:W-:Y:S01]  /*7330*/  PRMT R13, R13, 0x7604, R156 ;  /* 0x000076040d0d7816 */ /* 0x000fe2000000009c */
[----:B------:R-:W-:Y:S01]  /*7340*/  IMAD.U32 R156, R167, 0x10000, RZ ;  /* 0x00010000a79c7824 */ /* 0x000fe200078e00ff */
[----:B------:R-:W-:Y:S01]  /*7350*/  LOP3.LUT R21, R21, 0xffff, RZ, 0xc0, !PT ;  /* 0x0000ffff15157812 */ /* 0x000fe200078ec0ff */
[----:B------:R-:W-:-:S01]  /*7360*/  FFMA R5, R12, R5, R169 ;  /* 0x000000050c057223 */ /* 0x000fc200000000a9 */
[----:B------:R-:W-:Y:S01]  /*7370*/  PRMT R157, R170, 0x7604, R157 ;  /* 0x00007604aa9d7816 */ /* 0x000fe2000000009d */
[-C--:B------:R-:W-:Y:S01]  /*7380*/  FMUL R38, R38, R178.reuse ;  /* 0x000000b226267220 */ /* 0x080fe20000400000 */
[----:B------:R-:W-:Y:S01]  /*7390*/  PRMT R173, R173, 0x7604, R174 ;  /* 0x00007604adad7816 */ /* 0x000fe200000000ae */
[----:B------:R-:W-:Y:S01]  /*73a0*/  IMAD.SHL.U32 R21, R21, 0x1000000, RZ ;  /* 0x0100000015157824 */ /* 0x000fe200078e00ff */
[----:B------:R-:W-:Y:S01]  /*73b0*/  LOP3.LUT R17, R17, 0xffff, RZ, 0xc0, !PT ;  /* 0x0000ffff11117812 */ /* 0x000fe200078ec0ff */
[-C--:B------:R-:W-:Y:S01]  /*73c0*/  FMUL R39, R39, R178.reuse ;  /* 0x000000b227277220 */ /* 0x080fe20000400000 */
[----:B------:R-:W-:Y:S01]  /*73d0*/  LOP3.LUT R19, R19, 0xffff, RZ, 0xc0, !PT ;  /* 0x0000ffff13137812 */ /* 0x000fe200078ec0ff */
[-C--:B------:R-:W-:Y:S01]  /*73e0*/  FMUL R42, R42, R178.reuse ;  /* 0x000000b22a2a7220 */ /* 0x080fe20000400000 */
[----:B------:R-:W-:Y:S01]  /*73f0*/  LOP3.LUT R154, R154, 0xffff, RZ, 0xc0, !PT ;  /* 0x0000ffff9a9a7812 */ /* 0x000fe200078ec0ff */
[-C--:B------:R-:W-:Y:S01]  /*7400*/  FMUL R43, R43, R178.reuse ;  /* 0x000000b22b2b7220 */ /* 0x080fe20000400000 */
[----:B------:R-:W-:Y:S01]  /*7410*/  PRMT R161, R161, 0x7604, R164 ;  /* 0x00007604a1a17816 */ /* 0x000fe200000000a4 */
[-C--:B------:R-:W-:Y:S01]  /*7420*/  FMUL R46, R46, R178.reuse ;  /* 0x000000b22e2e7220 */ /* 0x080fe20000400000 */
[----:B------:R-:W-:Y:S01]  /*7430*/  PRMT R165, R168, 0x7604, R165 ;  /* 0x00007604a8a57816 */ /* 0x000fe200000000a5 */
[----:B------:R-:W-:Y:S01]  /*7440*/  IMAD.SHL.U32 R154, R154, 0x1000000, RZ ;  /* 0x010000009a9a7824 */ /* 0x000fe200078e00ff */
[----:B------:R-:W-:Y:S01]  /*7450*/  SHF.L.U32 R20, R20, 0x10, RZ ;  /* 0x0000001014147819 */ /* 0x000fe200000006ff */
[-C--:B------:R-:W-:Y:S01]  /*7460*/  FMUL R47, R47, R178.reuse ;  /* 0x000000b22f2f7220 */ /* 0x080fe20000400000 */
[----:B------:R-:W-:Y:S01]  /*7470*/  SHF.L.U32 R22, R22, 0x10, RZ ;  /* 0x0000001016167819 */ /* 0x000fe200000006ff */
[-C--:B------:R-:W-:Y:S01]  /*7480*/  FMUL R50, R50, R178.reuse ;  /* 0x000000b232327220 */ /* 0x080fe20000400000 */
[----:B------:R-:W-:Y:S01]  /*7490*/  LOP3.LUT R23, R23, 0xffff, RZ, 0xc0, !PT ;  /* 0x0000ffff17177812 */ /* 0x000fe200078ec0ff */
[-C--:B------:R-:W-:Y:S01]  /*74a0*/  FMUL R51, R51, R178.reuse ;  /* 0x000000b233337220 */ /* 0x080fe20000400000 */
[----:B------:R-:W-:Y:S01]  /*74b0*/  PRMT R172, R175, 0x7604, R172 ;  /* 0x00007604afac7816 */ /* 0x000fe200000000ac */
[-C--:B------:R-:W-:Y:S01]  /*74c0*/  FMUL R54, R54, R178.reuse ;  /* 0x000000b236367220 */ /* 0x080fe20000400000 */
[----:B------:R-:W-:Y:S01]  /*74d0*/  PRMT R160, R179, 0x7604, R160 ;  /* 0x00007604b3a07816 */ /* 0x000fe200000000a0 */
[-C--:B------:R-:W-:Y:S01]  /*74e0*/  FMUL R55, R55, R178.reuse ;  /* 0x000000b237377220 */ /* 0x080fe20000400000 */
[----:B------:R-:W-:Y:S01]  /*74f0*/  PRMT R14, R14, 0x7604, R15 ;  /* 0x000076040e0e7816 */ /* 0x000fe2000000000f */
[-C--:B------:R-:W-:Y:S01]  /*7500*/  FMUL R58, R58, R178.reuse ;  /* 0x000000b23a3a7220 */ /* 0x080fe20000400000 */
[----:B------:R-:W-:Y:S01]  /*7510*/  SHF.L.U32 R159, R159, 0x10, RZ ;  /* 0x000000109f9f7819 */ /* 0x000fe200000006ff */
[-C--:B------:R-:W-:Y:S01]  /*7520*/  FMUL R59, R59, R178.reuse ;  /* 0x000000b23b3b7220 */ /* 0x080fe20000400000 */
[----:B------:R-:W-:Y:S01]  /*7530*/  SHF.L.U32 R163, R163, 0x10, RZ ;  /* 0x00000010a3a37819 */ /* 0x000fe200000006ff */
[-C--:B------:R-:W-:Y:S01]  /*7540*/  FMUL R62, R62, R178.reuse ;  /* 0x000000b23e3e7220 */ /* 0x080fe20000400000 */
[----:B------:R-:W-:Y:S01]  /*7550*/  LOP3.LUT R152, R152, 0xffff, RZ, 0xc0, !PT ;  /* 0x0000ffff98987812 */ /* 0x000fe200078ec0ff */
[-C--:B------:R-:W-:Y:S01]  /*7560*/  FMUL R63, R63, R178.reuse ;  /* 0x000000b23f3f7220 */ /* 0x080fe20000400000 */
[----:B------:R-:W-:Y:S01]  /*7570*/  LOP3.LUT R158, R158, 0xffff, RZ, 0xc0, !PT ;  /* 0x0000ffff9e9e7812 */ /* 0x000fe200078ec0ff */
[-C--:B------:R-:W-:Y:S01]  /*7580*/  FMUL R66, R66, R178.reuse ;  /* 0x000000b242427220 */ /* 0x080fe20000400000 */
[----:B------:R-:W-:Y:S01]  /*7590*/  LOP3.LUT R162, R162, 0xffff, RZ, 0xc0, !PT ;  /* 0x0000ffffa2a27812 */ /* 0x000fe200078ec0ff */
[-C--:B------:R-:W-:Y:S01]  /*75a0*/  FMUL R67, R67, R178.reuse ;  /* 0x000000b243437220 */ /* 0x080fe20000400000 */
[----:B------:R-:W-:Y:S01]  /*75b0*/  LOP3.LUT R16, R157, 0xff0000, R16, 0xf8, !PT ;  /* 0x00ff00009d107812 */ /* 0x000fe200078ef810 */
[-C--:B------:R-:W-:Y:S01]  /*75c0*/  FMUL R70, R70, R178.reuse ;  /* 0x000000b246467220 */ /* 0x080fe20000400000 */
[----:B------:R-:W-:Y:S01]  /*75d0*/  LOP3.LUT R18, R173, 0xff0000, R18, 0xf8, !PT ;  /* 0x00ff0000ad127812 */ /* 0x000fe200078ef812 */
[-C--:B------:R-:W-:Y:S01]  /*75e0*/  FMUL R71, R71, R178.reuse ;  /* 0x000000b247477220 */ /* 0x080fe20000400000 */
[----:B------:R-:W-:Y:S01]  /*75f0*/  SHF.L.U32 R17, R17, 0x18, RZ ;  /* 0x0000001811117819 */ /* 0x000fe200000006ff */
[-C--:B------:R-:W-:Y:S01]  /*7600*/  FMUL R74, R74, R178.reuse ;  /* 0x000000b24a4a7220 */ /* 0x080fe20000400000 */
[----:B------:R-:W-:Y:S01]  /*7610*/  SHF.L.U32 R19, R19, 0x18, RZ ;  /* 0x0000001813137819 */ /* 0x000fe200000006ff */
[-C--:B------:R-:W-:Y:S01]  /*7620*/  FMUL R75, R75, R178.reuse ;  /* 0x000000b24b4b7220 */ /* 0x080fe20000400000 */
[----:B------:R-:W-:Y:S01]  /*7630*/  LOP3.LUT R20, R161, 0xff0000, R20, 0xf8, !PT ;  /* 0x00ff0000a1147812 */ /* 0x000fe200078ef814 */
[-C--:B------:R-:W-:Y:S01]  /*7640*/  FMUL R78, R78, R178.reuse ;  /* 0x000000b24e4e7220 */ /* 0x080fe20000400000 */
[----:B------:R-:W-:Y:S01]  /*7650*/  LOP3.LUT R22, R165, 0xff0000, R22, 0xf8, !PT ;  /* 0x00ff0000a5167812 */ /* 0x000fe200078ef816 */
[-C--:B------:R-:W-:Y:S01]  /*7660*/  FMUL R79, R79, R178.reuse ;  /* 0x000000b24f4f7220 */ /* 0x080fe20000400000 */
[----:B------:R-:W-:Y:S01]  /*7670*/  LOP3.LUT R156, R13, 0xff0000, R156, 0xf8, !PT ;  /* 0x00ff00000d9c7812 */ /* 0x000fe200078ef89c */
        /* <DEDUP_REMOVED lines=13> */
[----:B------:R-:W-:Y:S01]  /*7750*/  SHF.L.U32 R15, R162, 0x18, RZ ;  /* 0x00000018a20f7819 */ /* 0x000fe200000006ff */
[-C--:B------:R-:W-:Y:S01]  /*7760*/  FMUL R95, R95, R178.reuse ;  /* 0x000000b25f5f7220 */ /* 0x080fe20000400000 */
[----:B------:R-:W-:Y:S01]  /*7770*/  LOP3.LUT R16, R16, R17, RZ, 0xfc, !PT ;  /* 0x0000001110107212 */ /* 0x000fe200078efcff */
[-C--:B------:R-:W-:Y:S01]  /*7780*/  FMUL R98, R98, R178.reuse ;  /* 0x000000b262627220 */ /* 0x080fe20000400000 */
[----:B------:R-:W-:Y:S01]  /*7790*/  LOP3.LUT R19, R18, R19, RZ, 0xfc, !PT ;  /* 0x0000001312137212 */ /* 0x000fe200078efcff */
[-C--:B------:R-:W-:Y:S01]  /*77a0*/  FMUL R99, R99, R178.reuse ;  /* 0x000000b263637220 */ /* 0x080fe20000400000 */
[----:B------:R-:W-:Y:S01]  /*77b0*/  LOP3.LUT R20, R20, R21, RZ, 0xfc, !PT ;  /* 0x0000001514147212 */ /* 0x000fe200078efcff */
[-C--:B------:R-:W-:Y:S01]  /*77c0*/  FMUL R102, R102, R178.reuse ;  /* 0x000000b266667220 */ /* 0x080fe20000400000 */
[----:B------:R-:W-:Y:S01]  /*77d0*/  LOP3.LUT R23, R22, R23, RZ, 0xfc, !PT ;  /* 0x0000001716177212 */ /* 0x000fe200078efcff */
[----:B------:R-:W-:Y:S01]  /*77e0*/  FMUL R103, R103, R178 ;  /* 0x000000b267677220 */ /* 0x000fe20000400000 */
[----:B------:R-:W-:Y:S01]  /*77f0*/  LOP3.LUT R152, R155, R152, RZ, 0xfc, !PT ;  /* 0x000000989b987212 */ /* 0x000fe200078efcff */
[----:B------:R-:W-:Y:S01]  /*7800*/  FMUL R106, R106, R178 ;  /* 0x000000b26a6a7220 */ /* 0x000fe20000400000 */
[----:B------:R-:W-:Y:S01]  /*7810*/  LOP3.LUT R159, R159, R154, RZ, 0xfc, !PT ;  /* 0x0000009a9f9f7212 */ /* 0x000fe200078efcff */
[-C--:B------:R-:W-:Y:S01]  /*7820*/  FMUL R107, R107, R178.reuse ;  /* 0x000000b26b6b7220 */ /* 0x080fe20000400000 */
[----:B------:R-:W-:Y:S01]  /*7830*/  LOP3.LUT R13, R14, R13, RZ, 0xfc, !PT ;  /* 0x0000000d0e0d7212 */ /* 0x000fe200078efcff */
[-C--:B------:R-:W-:Y:S01]  /*7840*/  FMUL R110, R110, R178.reuse ;  /* 0x000000b26e6e7220 */ /* 0x080fe20000400000 */
[----:B------:R-:W-:Y:S01]  /*7850*/  LOP3.LUT R156, R156, R15, RZ, 0xfc, !PT ;  /* 0x0000000f9c9c7212 */ /* 0x000fe200078efcff */
[----:B------:R-:W-:Y:S01]  /*7860*/  FMUL R111, R111, R178 ;  /* 0x000000b26f6f7220 */ /* 0x000fe20000400000 */
[----:B------:R-:W-:Y:S01]  /*7870*/  SEL R15, R19, R16, P1 ;  /* 0x00000010130f7207 */ /* 0x000fe20000800000 */
[-C--:B------:R-:W-:Y:S01]  /*7880*/  FMUL R114, R114, R178.reuse ;  /* 0x000000b272727220 */ /* 0x080fe20000400000 */
[----:B------:R-:W-:Y:S01]  /*7890*/  SEL R16, R16, R19, P1 ;  /* 0x0000001310107207 */ /* 0x000fe20000800000 */
[----:B------:R-:W-:Y:S01]  /*78a0*/  FMUL R115, R115, R178 ;  /* 0x000000b273737220 */ /* 0x000fe20000400000 */
[----:B------:R-:W-:Y:S01]  /*78b0*/  SEL R17, R23, R20, P1 ;  /* 0x0000001417117207 */ /* 0x000fe20000800000 */
[----:B------:R-:W-:Y:S01]  /*78c0*/  FMUL R118, R118, R178 ;  /* 0x000000b276767220 */ /* 0x000fe20000400000 */
[----:B------:R-:W-:Y:S01]  /*78d0*/  SEL R20, R20, R23, P1 ;  /* 0x0000001714147207 */ /* 0x000fe20000800000 */
[----:B------:R1:W2:Y:S01]  /*78e0*/  SHFL.IDX PT, R15, R15, R8, 0x1c1f ;  /* 0x001c1f080f0f7589 */ /* 0x0002a200000e0000 */
[----:B------:R-:W-:Y:S01]  /*78f0*/  SEL R19, R159, R152, P1 ;  /* 0x000000989f137207 */ /* 0x000fe20000800000 */
[-C--:B------:R-:W-:Y:S01]  /*7900*/  FMUL R119, R119, R178.reuse ;  /* 0x000000b277777220 */ /* 0x080fe20000400000 */
[----:B------:R-:W-:Y:S01]  /*7910*/  SEL R21, R156, R13, P1 ;  /* 0x0000000d9c157207 */ /* 0x000fe20000800000 */
[----:B------:R1:W3:Y:S01]  /*7920*/  SHFL.IDX PT, R16, R16, R9, 0x1c1f ;  /* 0x001c1f0910107589 */ /* 0x0002e200000e0000 */
[----:B------:R-:W-:Y:S01]  /*7930*/  SEL R152, R152, R159, P1 ;  /* 0x0000009f98987207 */ /* 0x000fe20000800000 */
[----:B------:R-:W-:Y:S01]  /*7940*/  FMUL R122, R122, R178 ;  /* 0x000000b27a7a7220 */ /* 0x000fe20000400000 */
[----:B------:R-:W-:Y:S01]  /*7950*/  SEL R156, R13, R156, P1 ;  /* 0x0000009c0d9c7207 */ /* 0x000fe20000800000 */
[----:B------:R1:W4:Y:S01]  /*7960*/  SHFL.IDX PT, R17, R17, R8, 0x1c1f ;  /* 0x001c1f0811117589 */ /* 0x00032200000e0000 */
[----:B------:R-:W-:Y:S01]  /*7970*/  SHF.L.U32 R13, R10, 0x1f, RZ ;  /* 0x0000001f0a0d7819 */ /* 0x000fe200000006ff */
[-C--:B------:R-:W-:Y:S01]  /*7980*/  FMUL R123, R123, R178.reuse ;  /* 0x000000b27b7b7220 */ /* 0x080fe20000400000 */
[-C--:B------:R-:W-:Y:S01]  /*7990*/  FMUL R126, R126, R178.reuse ;  /* 0x000000b27e7e7220 */ /* 0x080fe20000400000 */
[----:B------:R1:W1:Y:S01]  /*79a0*/  SHFL.IDX PT, R20, R20, R9, 0x1c1f ;  /* 0x001c1f0914147589 */ /* 0x00026200000e0000 */
[----:B------:R1:W1:Y:S01]  /*79b0*/  SYNCS.PHASECHK.TRANS64.TRYWAIT P3, [UR4+0x1c000], R13 ;  /* 0x01c0000dff0075a7 */ /* 0x0002620008060144 */
[-C--:B------:R-:W-:Y:S01]  /*79c0*/  FMUL R127, R127, R178.reuse ;  /* 0x000000b27f7f7220 */ /* 0x080fe20000400000 */
[-C--:B------:R-:W-:Y:S01]  /*79d0*/  FMUL R130, R130, R178.reuse ;  /* 0x000000b282827220 */ /* 0x080fe20000400000 */
[----:B------:R1:W1:Y:S01]  /*79e0*/  SHFL.IDX PT, R19, R19, R8, 0x1c1f ;  /* 0x001c1f0813137589 */ /* 0x00026200000e0000 */
[-C--:B------:R-:W-:Y:S01]  /*79f0*/  FMUL R131, R131, R178.reuse ;  /* 0x000000b283837220 */ /* 0x080fe20000400000 */
        /* <DEDUP_REMOVED lines=12> */
[----:B------:R-:W-:Y:S01]  /*7ac0*/  FMUL R151, R151, R178 ;  /* 0x000000b297977220 */ /* 0x000fe20000400000 */
        /* <DEDUP_REMOVED lines=64> */
[----:B-1234-:R-:W-:Y:S06]  /*7ed0*/  @!P0 BRA `(.L_x_39) ;  /* 0x0000000000048947 */ /* 0x01efec0003800000 */
[----:B------:R-:W-:Y:S01]  /*7ee0*/  BPT.TRAP 0x1 ;  /* 0x000000040000795c */ /* 0x000fe20000300000 */
.L_x_39:
[----:B------:R-:W-:Y:S05]  /*7ef0*/  @P3 BRA `(.L_x_40) ;  /* 0x0000000000083947 */ /* 0x000fea0003800000 */
[----:B------:R-:W1:Y:S02]  /*7f00*/  SYNCS.PHASECHK.TRANS64.TRYWAIT P3, [UR4+0x1c000], R13 ;  /* 0x01c0000dff0075a7 */ /* 0x000e640008060144 */
[----:B-1----:R-:W-:Y:S05]  /*7f10*/  @!P3 BRA `(.L_x_41) ;  /* 0x000000400064b947 */ /* 0x002fea0003800000 */
.L_x_40:
[C-C-:B------:R-:W-:Y:S01]  /*7f20*/  PRMT R152, R15.reuse, R0, R16.reuse ;  /* 0x000000000f987216 */ /* 0x140fe20000000010 */
[----:B------:R-:W-:Y:S01]  /*7f30*/  ULEA UR4, UR45, UR38, 0xa ;  /* 0x000000262d047291 */ /* 0x000fe2000f8e503f */
[----:B------:R-:W-:Y:S01]  /*7f40*/  PRMT R153, R15, R2, R16 ;  /* 0x000000020f997216 */ /* 0x000fe20000000010 */
[----:B------:R-:W-:Y:S01]  /*7f50*/  UMOV UR7, 0x80000020 ;  /* 0x8000002000077882 */ /* 0x000fe20000000000 */
[C-C-:B------:R-:W-:Y:S02]  /*7f60*/  PRMT R154, R17.reuse, R0, R20.reuse ;  /* 0x00000000119a7216 */ /* 0x140fe40000000014 */
[----:B------:R-:W-:Y:S02]  /*7f70*/  PRMT R155, R17, R2, R20 ;  /* 0x00000002119b7216 */ /* 0x000fe40000000014 */
[----:B------:R-:W-:Y:S01]  /*7f80*/  UMOV UR6, UR4 ;  /* 0x0000000400067c82 */ /* 0x000fe20008000000 */
[-C--:B------:R-:W-:Y:S01]  /*7f90*/  PRMT R156, R19, R0.reuse, R157 ;  /* 0x00000000139c7216 */ /* 0x080fe2000000009d */
[----:B------:R-:W-:Y:S01]  /*7fa0*/  WARPGROUP.ARRIVE ;  /* 0x00000000000079c5 */ /* 0x000fe20000000000 */
[----:B------:R-:W-:Y:S01]  /*7fb0*/  PRMT R158, R21, R0, R159 ;  /* 0x00000000159e7216 */ /* 0x000fe2000000009f */
[----:B------:R-:W-:Y:S01]  /*7fc0*/  UIADD3 UR4, UR4, 0x2, URZ ;  /* 0x0000000204047890 */ /* 0x000fe2000fffe03f */
[----:B------:R-:W-:-:S02]  /*7fd0*/  PRMT R157, R19, R2, R157 ;  /* 0x00000002139d7216 */ /* 0x000fc4000000009d */
[----:B------:R-:W-:-:S06]  /*7fe0*/  PRMT R159, R21, R2, R159 ;  /* 0x00000002159f7216 */ /* 0x000fcc000000009f */
        /* <DEDUP_REMOVED lines=10> */
.L_x_42:
[----:B------:R-:W-:-:S04]  /*8090*/  ULEA UR4, UR46, UR37, 0x3 ;  /* 0x000000252e047291 */ /* 0x000fc8000f8e183f */
[----:B------:R-:W-:-:S04]  /*80a0*/  UIADD3 UR4, UR4, 0x1c028, URZ ;  /* 0x0001c02804047890 */ /* 0x000fc8000fffe03f */
[----:B------:R-:W-:-:S09]  /*80b0*/  UPRMT UR4, URZ, 0x654, UR4 ;  /* 0x000006543f047896 */ /* 0x000fd20008000004 */
[----:B------:R-:W-:Y:S01]  /*80c0*/  SYNCS.ARRIVE.TRANS64.RED.A1T0 RZ, [UR4], RZ ;  /* 0x000000ffffff79a7 */ /* 0x000fe20008100404 */
[----:B------:R-:W-:Y:S05]  /*80d0*/  @P2 BRA `(.L_x_43) ;  /* 0x0000000000042947 */ /* 0x000fea0003800000 */
[----:B------:R-:W-:Y:S01]  /*80e0*/  BPT.TRAP 0x1 ;  /* 0x000000040000795c */ /* 0x000fe20000300000 */
.L_x_43:
[----:B------:R-:W-:-:S04]  /*80f0*/  UIADD3 UR46, UR46, 0x1, URZ ;  /* 0x000000012e2e7890 */ /* 0x000fc8000fffe03f */
[----:B------:R-:W-:-:S04]  /*8100*/  UISETP.NE.AND UP0, UPT, UR46, 0x5, UPT ;  /* 0x000000052e00788c */ /* 0x000fc8000bf05270 */
[----:B------:R-:W-:Y:S01]  /*8110*/  USEL UR46, UR46, URZ, UP0 ;  /* 0x0000003f2e2e7287 */ /* 0x000fe20008000000 */
[----:B------:R-:W-:Y:S11]  /*8120*/  @!P0 BRA `(.L_x_44) ;  /* 0x0000000000048947 */ /* 0x000ff60003800000 */
[----:B------:R-:W-:Y:S01]  /*8130*/  BPT.TRAP 0x1 ;  /* 0x000000040000795c */ /* 0x000fe20000300000 */
.L_x_44:
[----:B------:R-:W-:-:S04]  /*8140*/  ULEA UR4, UR46, UR37, 0x3 ;  /* 0x000000252e047291 */ /* 0x000fc8000f8e183f */
[----:B------:R-:W-:-:S04]  /*8150*/  UIADD3 UR4, UR4, 0x1c028, URZ ;  /* 0x0001c02804047890 */ /* 0x000fc8000fffe03f */
[----:B------:R-:W-:-:S09]  /*8160*/  UPRMT UR4, URZ, 0x654, UR4 ;  /* 0x000006543f047896 */ /* 0x000fd20008000004 */
[----:B------:R-:W-:Y:S01]  /*8170*/  SYNCS.ARRIVE.TRANS64.RED.A1T0 RZ, [UR4], RZ ;  /* 0x000000ffffff79a7 */ /* 0x000fe20008100404 */
[----:B------:R-:W-:Y:S05]  /*8180*/  @P2 BRA `(.L_x_45) ;  /* 0x0000000000042947 */ /* 0x000fea0003800000 */
[----:B------:R-:W-:Y:S01]  /*8190*/  BPT.TRAP 0x1 ;  /* 0x000000040000795c */ /* 0x000fe20000300000 */
.L_x_45:
[----:B------:R-:W-:Y:S01]  /*81a0*/  UIADD3 UR45, UR45, 0x1, URZ ;  /* 0x000000012d2d7890 */ /* 0x000fe2000fffe03f */
[C---:B------:R-:W-:Y:S01]  /*81b0*/  ISETP.GT.AND P3, PT, R11.reuse, 0x1, PT ;  /* 0x000000010b00780c */ /* 0x040fe20003f64270 */
[----:B------:R-:W-:Y:S01]  /*81c0*/  UIADD3 UR46, UR46, 0x1, URZ ;  /* 0x000000012e2e7890 */ /* 0x000fe2000fffe03f */
[----:B------:R-:W-:Y:S01]  /*81d0*/  VIADD R11, R11, 0xffffffff ;  /* 0xffffffff0b0b7836 */ /* 0x000fe20000000000 */
[----:B------:R-:W-:Y:S01]  /*81e0*/  UISETP.NE.AND UP1, UPT, UR45, 0x5, UPT ;  /* 0x000000052d00788c */ /* 0x000fe2000bf25270 */
[----:B------:R-:W-:Y:S01]  /*81f0*/  IADD3 R6, R6, 0x40, RZ ;  /* 0x0000004006067810 */ /* 0x000fe20007ffe0ff */
[----:B------:R-:W-:Y:S01]  /*8200*/  UISETP.NE.AND UP0, UPT, UR46, 0x5, UPT ;  /* 0x000000052e00788c */ /* 0x000fe2000bf05270 */
[----:B-1----:R-:W-:Y:S01]  /*8210*/  MOV R12, R7 ;  /* 0x00000007000c7202 */ /* 0x002fe20000000f00 */
[----:B------:R-:W-:Y:S01]  /*8220*/  USEL UR4, URZ, 0x1, UP1 ;  /* 0x000000013f047887 */ /* 0x000fe20008800000 */
[----:B------:R-:W-:Y:S01]  /*8230*/  IMAD.MOV.U32 R13, RZ, RZ, R4 ;  /* 0x000000ffff0d7224 */ /* 0x000fe200078e0004 */
[----:B------:R-:W-:-:S02]  /*8240*/  USEL UR46, UR46, URZ, UP0 ;  /* 0x0000003f2e2e7287 */ /* 0x000fc40008000000 */
[----:B------:R-:W-:Y:S02]  /*8250*/  USEL UR45, UR45, URZ, UP1 ;  /* 0x0000003f2d2d7287 */ /* 0x000fe40008800000 */
[----:B------:R-:W-:Y:S01]  /*8260*/  LOP3.LUT R14, R10, UR4, RZ, 0x3c, !PT ;  /* 0x000000040a0e7c12 */ /* 0x000fe2000f8e3cff */
[----:B------:R-:W-:Y:S09]  /*8270*/  @P3 BRA `(.L_x_46) ;  /* 0xffffffd400403947 */ /* 0x000ff2000383ffff */
.L_x_35:
[----:B------:R-:W1:Y:S01]  /*8280*/  SHFL.BFLY PT, R0, R5, 0x1, 0x1f ;  /* 0x0c201f0005007f89 */ /* 0x000e6200000e0000 */
[----:B------:R-:W-:Y:S01]  /*8290*/  BSSY B0, `(.L_x_47) ;  /* 0x0000024000007945 */ /* 0x000fe20003800000 */
[----:B------:R-:W-:Y:S02]  /*82a0*/  MOV R6, 0x7f800000 ;  /* 0x7f80000000067802 */ /* 0x000fe40000000f00 */
[----:B------:R-:W2:Y:S01]  /*82b0*/  SHFL.BFLY PT, R2, R3, 0x1, 0x1f ;  /* 0x0c201f0003027f89 */ /* 0x000ea200000e0000 */
[----:B-1----:R-:W-:Y:S01]  /*82c0*/  FADD R0, R0, R5 ;  /* 0x0000000500007221 */ /* 0x002fe20000000000 */
[----:B------:R-:W-:Y:S01]  /*82d0*/  MOV R5, 0x7f800000 ;  /* 0x7f80000000057802 */ /* 0x000fe20000000f00 */
[----:B--2---:R-:W-:-:S03]  /*82e0*/  FADD R16, R2, R3 ;  /* 0x0000000302107221 */ /* 0x004fc60000000000 */
[----:B------:R-:W1:Y:S01]  /*82f0*/  SHFL.BFLY PT, R9, R0, 0x2, 0x1f ;  /* 0x0c401f0000097f89 */ /* 0x000e6200000e0000 */
[----:B------:R-:W-:-:S03]  /*8300*/  IMAD.MOV.U32 R2, RZ, RZ, 0x3f800000 ;  /* 0x3f800000ff027424 */ /* 0x000fc600078e00ff */
[----:B------:R-:W2:Y:S01]  /*8310*/  SHFL.BFLY PT, R17, R16, 0x2, 0x1f ;  /* 0x0c401f0010117f89 */ /* 0x000ea200000e0000 */
[C---:B-1----:R-:W-:Y:S01]  /*8320*/  FSETP.NE.AND P0, PT, R0.reuse, -R9, PT ;  /* 0x800000090000720b */ /* 0x042fe20003f05000 */
[----:B------:R-:W-:Y:S01]  /*8330*/  FADD R10, R0, R9 ;  /* 0x00000009000a7221 */ /* 0x000fe20000000000 */
[----:B------:R-:W-:Y:S01]  /*8340*/  MOV R9, 0x3f800000 ;  /* 0x3f80000000097802 */ /* 0x000fe20000000f00 */
[----:B--2---:R-:W-:-:S10]  /*8350*/  FADD R8, R16, R17 ;  /* 0x0000001110087221 */ /* 0x004fd40000000000 */
[----:B------:R-:W-:Y:S05]  /*8360*/  @!P0 BRA `(.L_x_48) ;  /* 0x0000000000588947 */ /* 0x000fea0003800000 */
[----:B------:R-:W-:Y:S01]  /*8370*/  IADD3 R0, R10, 0x1800000, RZ ;  /* 0x018000000a007810 */ /* 0x000fe20007ffe0ff */
[----:B------:R-:W-:Y:S03]  /*8380*/  BSSY B1, `(.L_x_49) ;  /* 0x000000d000017945 */ /* 0x000fe60003800000 */
[----:B------:R-:W-:-:S04]  /*8390*/  LOP3.LUT R0, R0, 0x7f800000, RZ, 0xc0, !PT ;  /* 0x7f80000000007812 */ /* 0x000fc800078ec0ff */
[----:B------:R-:W-:-:S13]  /*83a0*/  ISETP.GT.U32.AND P0, PT, R0, 0x1ffffff, PT ;  /* 0x01ffffff0000780c */ /* 0x000fda0003f04070 */
[----:B------:R-:W-:Y:S05]  /*83b0*/  @P0 BRA `(.L_x_50) ;  /* 0x0000000000140947 */ /* 0x000fea0003800000 */
[----:B------:R-:W-:Y:S01]  /*83c0*/  IMAD.MOV.U32 R2, RZ, RZ, R10 ;  /* 0x000000ffff027224 */ /* 0x000fe200078e000a */
[----:B------:R-:W-:-:S07]  /*83d0*/  MOV R15, 0x83f0 ;  /* 0x000083f0000f7802 */ /* 0x000fce0000000f00 */
[----:B------:R-:W-:Y:S05]  /*83e0*/  CALL.REL.NOINC `($__internal_0_$__cuda_sm20_rcp_rn_f32_slowpath) ;  /* 0x0000003c00d87944 */ /* 0x000fea0003c00000 */
[----:B------:R-:W-:Y:S01]  /*83f0*/  MOV R2, R0 ;  /* 0x0000000000027202 */ /* 0x000fe20000000f00 */
[----:B------:R-:W-:Y:S06]  /*8400*/  BRA `(.L_x_51) ;  /* 0x0000000000107947 */ /* 0x000fec0003800000 */
.L_x_50:
[----:B------:R-:W1:Y:S02]  /*8410*/  MUFU.RCP R3, R10 ;  /* 0x0000000a00037308 */ /* 0x000e640000001000 */
[----:B-1----:R-:W-:-:S04]  /*8420*/  FFMA R0, R10, R3, -1 ;  /* 0xbf8000000a007423 */ /* 0x002fc80000000003 */
[----:B------:R-:W-:-:S04]  /*8430*/  FADD.FTZ R0, -R0, -RZ ;  /* 0x800000ff00007221 */ /* 0x000fc80000010100 */
[----:B------:R-:W-:-:S07]  /*8440*/  FFMA R2, R3, R0, R3 ;  /* 0x0000000003027223 */ /* 0x000fce0000000003 */
.L_x_51:
[----:B------:R-:W-:Y:S05]  /*8450*/  BSYNC B1 ;  /* 0x0000000000017941 */ /* 0x000fea0003800000 */
.L_x_49:
[----:B------:R-:W-:Y:S01]  /*8460*/  FSETP.GEU.AND P0, PT, |R10|, 1.175494350822287508e-38, PT ;  /* 0x008000000a00780b */ /* 0x000fe20003f0e200 */
[----:B------:R-:W-:-:S12]  /*8470*/  ULDC UR4, c[0x0][0x600] ;  /* 0x0001800000047ab9 */ /* 0x000fd80000000800 */
[----:B------:R-:W-:-:S04]  /*8480*/  @!P0 FMUL R10, R10, 16777216 ;  /* 0x4b8000000a0a8820 */ /* 0x000fc80000400000 */
[----:B------:R-:W1:Y:S02]  /*8490*/  MUFU.LG2 R0, R10 ;  /* 0x0000000a00007308 */ /* 0x000e640000000c00 */
[----:B-1----:R-:W-:-:S04]  /*84a0*/  @!P0 FADD R0, R0, -24 ;  /* 0xc1c0000000008421 */ /* 0x002fc80000000000 */
[----:B------:R-:W-:-:S04]  /*84b0*/  FMUL R0, R0, 0.69314718246459960938 ;  /* 0x3f31721800007820 */ /* 0x000fc80000400000 */
[----:B------:R-:W-:-:S07]  /*84c0*/  FFMA R5, R7, UR4, R0 ;  /* 0x0000000407057c23 */ /* 0x000fce0008000000 */
.L_x_48:
[----:B------:R-:W-:Y:S05]  /*84d0*/  BSYNC B0 ;  /* 0x0000000000007941 */ /* 0x000fea0003800000 */
.L_x_47:
[----:B------:R-:W-:Y:S01]  /*84e0*/  FSETP.NE.AND P0, PT, R16, -R17, PT ;  /* 0x800000111000720b */ /* 0x000fe20003f05000 */
[----:B------:R-:W-:Y:S01]  /*84f0*/  ULDC UR4, c[0x0][0x608] ;  /* 0x0001820000047ab9 */ /* 0x000fe20000000800 */
[----:B------:R-:W-:Y:S01]  /*8500*/  BSSY B0, `(.L_x_52) ;  /* 0x0000059000007945 */ /* 0x000fe20003800000 */
[----:B------:R-:W-:-:S04]  /*8510*/  FMUL R2, R2, UR4 ;  /* 0x0000000402027c20 */ /* 0x000fc80008400000 */
        /* <DEDUP_REMOVED lines=64> */
[----:B------:R-:W-:Y:S06]  /*8920*/  @!P0 BRA `(.L_x_53) ;  /* 0x0000000000588947 */ /* 0x000fec0003800000 */
        /* <DEDUP_REMOVED lines=10> */
.L_x_55:
[----:B------:R-:W1:Y:S02]  /*89d0*/  MUFU.RCP R9, R8 ;  /* 0x0000000800097308 */ /* 0x000e640000001000 */
[----:B-1----:R-:W-:-:S04]  /*89e0*/  FFMA R0, R8, R9, -1 ;  /* 0xbf80000008007423 */ /* 0x002fc80000000009 */
[----:B------:R-:W-:-:S04]  /*89f0*/  FADD.FTZ R0, -R0, -RZ ;  /* 0x800000ff00007221 */ /* 0x000fc80000010100 */
[----:B------:R-:W-:-:S07]  /*8a00*/  FFMA R9, R9, R0, R9 ;  /* 0x0000000009097223 */ /* 0x000fce0000000009 */
.L_x_56:
[----:B------:R-:W-:Y:S05]  /*8a10*/  BSYNC B1 ;  /* 0x0000000000017941 */ /* 0x000fea0003800000 */
.L_x_54:
[----:B------:R-:W-:Y:S01]  /*8a20*/  FSETP.GEU.AND P0, PT, |R8|, 1.175494350822287508e-38, PT ;  /* 0x008000000800780b */ /* 0x000fe20003f0e200 */
[----:B------:R-:W-:-:S12]  /*8a30*/  ULDC UR4, c[0x0][0x600] ;  /* 0x0001800000047ab9 */ /* 0x000fd80000000800 */
[----:B------:R-:W-:-:S04]  /*8a40*/  @!P0 FMUL R8, R8, 16777216 ;  /* 0x4b80000008088820 */ /* 0x000fc80000400000 */
[----:B------:R-:W1:Y:S02]  /*8a50*/  MUFU.LG2 R0, R8 ;  /* 0x0000000800007308 */ /* 0x000e640000000c00 */
[----:B-1----:R-:W-:-:S04]  /*8a60*/  @!P0 FADD R0, R0, -24 ;  /* 0xc1c0000000008421 */ /* 0x002fc80000000000 */
[----:B------:R-:W-:-:S04]  /*8a70*/  FMUL R3, R0, 0.69314718246459960938 ;  /* 0x3f31721800037820 */ /* 0x000fc80000400000 */
[----:B------:R-:W-:-:S07]  /*8a80*/  FFMA R6, R4, UR4, R3 ;  /* 0x0000000404067c23 */ /* 0x000fce0008000003 */
.L_x_53:
[----:B------:R-:W-:Y:S05]  /*8a90*/  BSYNC B0 ;  /* 0x0000000000007941 */ /* 0x000fea0003800000 */
.L_x_52:
[----:B------:R-:W-:Y:S01]  /*8aa0*/  UISETP.NE.AND UP0, UPT, UR36, 0x1, UPT ;  /* 0x000000012400788c */ /* 0x000fe2000bf05270 */
[----:B------:R-:W1:Y:S01]  /*8ab0*/  S2R R16, SR_TID.X ;  /* 0x0000000000107919 */ /* 0x000e620000002100 */
[----:B------:R-:W-:Y:S02]  /*8ac0*/  ULDC.64 UR8, c[0x0][0x208] ;  /* 0x0000820000087ab9 */ /* 0x000fe40000000a00 */
[----:B------:R-:W-:-:S06]  /*8ad0*/  USEL UR4, URZ, 0x1, UP0 ;  /* 0x000000013f047887 */ /* 0x000fcc0008000000 */
[----:B------:R-:W-:Y:S01]  /*8ae0*/  MOV R0, UR4 ;  /* 0x0000000400007c02 */ /* 0x000fe20008000f00 */
[----:B------:R-:W-:Y:S02]  /*8af0*/  ULDC UR4, c[0x0][0x608] ;  /* 0x0001820000047ab9 */ /* 0x000fe40000000800 */
[----:B------:R-:W-:Y:S01]  /*8b00*/  FMUL R9, R9, UR4 ;  /* 0x0000000409097c20 */ /* 0x000fe20008400000 */
[----:B------:R-:W-:-:S04]  /*8b10*/  SHF.L.U32 R0, R0, 0x1f, RZ ;  /* 0x0000001f00007819 */ /* 0x000fc800000006ff */
[----:B------:R-:W2:Y:S01]  /*8b20*/  SYNCS.PHASECHK.TRANS64.TRYWAIT P0, [UR39+0x8], R0 ;  /* 0x00000800ff0075a7 */ /* 0x000ea20008000167 */
[C---:B-1----:R-:W-:Y:S02]  /*8b30*/  LOP3.LUT P1, RZ, R16.reuse, 0x3, RZ, 0xc0, !PT ;  /* 0x0000000310ff7812 */ /* 0x042fe4000782c0ff */
[----:B------:R-:W-:Y:S01]  /*8b40*/  LOP3.LUT R18, R16, 0x7f, RZ, 0xc0, !PT ;  /* 0x0000007f10127812 */ /* 0x000fe200078ec0ff */
[----:B--2---:R-:W-:Y:S10]  /*8b50*/  @!P0 BRA `(.L_x_57) ;  /* 0x00000034006c8947 */ /* 0x004ff40003800000 */
.L_x_112:
[----:B------:R-:W-:Y:S01]  /*8b60*/  USHF.L.U32 UR42, UR44, 0x6, URZ ;  /* 0x000000062c2a7899 */ /* 0x000fe2000800063f */
[----:B------:R-:W-:Y:S01]  /*8b70*/  BSSY B0, `(.L_x_58) ;  /* 0x0000018000007945 */ /* 0x000fe20003800000 */
[----:B------:R-:W-:Y:S02]  /*8b80*/  SHF.R.U32.HI R16, RZ, 0x2, R16 ;  /* 0x00000002ff107819 */ /* 0x000fe40000011610 */
[----:B------:R-:W-:Y:S01]  /*8b90*/  SHF.R.U32.HI R17, RZ, 0x5, R18 ;  /* 0x00000005ff117819 */ /* 0x000fe20000011612 */
[----:B------:R-:W-:Y:S07]  /*8ba0*/  @P1 BRA `(.L_x_59) ;  /* 0x0000000000501947 */ /* 0x000fee0003800000 */
[----:B------:R-:W2:Y:S01]  /*8bb0*/  S2UR UR4, SR_CTAID.Y ;  /* 0x00000000000479c3 */ /* 0x000ea20000002600 */
[----:B-1----:R-:W-:Y:S01]  /*8bc0*/  IMAD.SHL.U32 R3, R17, 0x10, RZ ;  /* 0x0000001011037824 */ /* 0x002fe200078e00ff */
[----:B------:R-:W-:Y:S01]  /*8bd0*/  LOP3.LUT R0, R16, 0x7, RZ, 0xc0, !PT ;  /* 0x0000000710007812 */ /* 0x000fe200078ec0ff */
[----:B------:R-:W-:-:S03]  /*8be0*/  ULDC.64 UR6, c[0x0][0x688] ;  /* 0x0001a20000067ab9 */ /* 0x000fc60000000a00 */
[----:B------:R-:W-:Y:S02]  /*8bf0*/  LOP3.LUT R0, R3, 0xfffffff0, R0, 0xe2, !PT ;  /* 0xfffffff003007812 */ /* 0x000fe400078ee200 */
[----:B------:R-:W1:Y:S02]  /*8c00*/  S2UR UR5, SR_CTAID.Z ;  /* 0x00000000000579c3 */ /* 0x000e640000002700 */
[----:B------:R-:W-:-:S04]  /*8c10*/  IADD3 R3, R0, UR42, RZ ;  /* 0x0000002a00037c10 */ /* 0x000fc8000fffe0ff */
[----:B------:R-:W-:Y:S01]  /*8c20*/  IADD3 R2, R3, 0x8, RZ ;  /* 0x0000000803027810 */ /* 0x000fe20007ffe0ff */
[----:B--2---:R-:W-:-:S04]  /*8c30*/  UIMAD UR4, UR4, UR6, UR42 ;  /* 0x00000006040472a4 */ /* 0x004fc8000f8e022a */
[----:B-1----:R-:W-:-:S03]  /*8c40*/  UIMAD UR4, UR5, UR7, UR4 ;  /* 0x00000007050472a4 */ /* 0x002fc6000f8e0204 */
[----:B------:R-:W-:Y:S02]  /*8c50*/  ULDC UR5, c[0x0][0x288] ;  /* 0x0000a20000057ab9 */ /* 0x000fe40000000800 */
[----:B------:R-:W-:Y:S02]  /*8c60*/  ISETP.GE.U32.AND P0, PT, R3, UR5, PT ;  /* 0x0000000503007c0c */ /* 0x000fe4000bf06070 */
[----:B------:R-:W-:Y:S02]  /*8c70*/  IADD3 R0, P2, R0, UR4, RZ ;  /* 0x0000000400007c10 */ /* 0x000fe4000ff5e0ff */
[----:B------:R-:W-:Y:S01]  /*8c80*/  ISETP.GE.U32.AND P1, PT, R2, UR5, PT ;  /* 0x0000000502007c0c */ /* 0x000fe2000bf26070 */
[----:B------:R-:W-:Y:S02]  /*8c90*/  ULDC.64 UR4, c[0x0][0x680] ;  /* 0x0001a00000047ab9 */ /* 0x000fe40000000a00 */
[----:B------:R-:W-:Y:S01]  /*8ca0*/  IMAD.X R3, RZ, RZ, RZ, P2 ;  /* 0x000000ffff037224 */ /* 0x000fe200010e06ff */
[----:B------:R-:W-:-:S04]  /*8cb0*/  LEA R2, P2, R0, UR4, 0x2 ;  /* 0x0000000400027c11 */ /* 0x000fc8000f8410ff */
[----:B------:R-:W-:-:S05]  /*8cc0*/  LEA.HI.X R3, R0, UR5, R3, 0x2, P2 ;  /* 0x0000000500037c11 */ /* 0x000fca00090f1403 */
[----:B------:R2:W-:Y:S04]  /*8cd0*/  @!P0 STG.E desc[UR8][R2.64], R5 ;  /* 0x0000000502008986 */ /* 0x0005e8000c101908 */
[----:B------:R2:W-:Y:S02]  /*8ce0*/  @!P1 STG.E desc[UR8][R2.64+0x20], R6 ;  /* 0x0000200602009986 */ /* 0x0005e4000c101908 */
.L_x_59:
[----:B------:R-:W-:Y:S05]  /*8cf0*/  BSYNC B0 ;  /* 0x0000000000007941 */ /* 0x000fea0003800000 */
.L_x_58:
[----:B------:R-:W-:Y:S01]  /*8d00*/  ULDC.64 UR4, c[0x0][0x730] ;  /* 0x0001cc0000047ab9 */ /* 0x000fe20000000a00 */
[-C--:B------:R-:W-:Y:S01]  /*8d10*/  FMUL R26, R26, R9.reuse ;  /* 0x000000091a1a7220 */ /* 0x080fe20000400000 */
[----:B------:R-:W-:Y:S01]  /*8d20*/  ISETP.NE.U32.AND P0, PT, RZ, UR4, PT ;  /* 0x00000004ff007c0c */ /* 0x000fe2000bf05070 */
[-C--:B------:R-:W-:Y:S01]  /*8d30*/  FMUL R27, R27, R9.reuse ;  /* 0x000000091b1b7220 */ /* 0x080fe20000400000 */
[-C--:B------:R-:W-:Y:S01]  /*8d40*/  FMUL R30, R30, R9.reuse ;  /* 0x000000091e1e7220 */ /* 0x080fe20000400000 */
[-C--:B------:R-:W-:Y:S01]  /*8d50*/  FMUL R31, R31, R9.reuse ;  /* 0x000000091f1f7220 */ /* 0x080fe20000400000 */
[----:B------:R-:W-:Y:S01]  /*8d60*/  ISETP.NE.AND.EX P0, PT, RZ, UR5, PT, P0 ;  /* 0x00000005ff007c0c */ /* 0x000fe2000bf05300 */
        /* <DEDUP_REMOVED lines=60> */
[----:B------:R-:W-:Y:S06]  /*9130*/  @P0 BRA `(.L_x_60) ;  /* 0x0000000000200947 */ /* 0x000fec0003800000 */
[----:B------:R-:W-:Y:S02]  /*9140*/  ULDC.64 UR4, c[0x0][0x728] ;  /* 0x0001ca0000047ab9 */ /* 0x000fe40000000a00 */
[----:B------:R-:W-:-:S04]  /*9150*/  ISETP.NE.U32.AND P0, PT, RZ, UR4, PT ;  /* 0x00000004ff007c0c */ /* 0x000fc8000bf05070 */
[----:B------:R-:W-:-:S13]  /*9160*/  ISETP.NE.AND.EX P0, PT, RZ, UR5, PT, P0 ;  /* 0x00000005ff007c0c */ /* 0x000fda000bf05300 */
[----:B------:R-:W-:Y:S05]  /*9170*/  @!P0 BRA `(.L_x_61) ;  /* 0x00000000000c8947 */ /* 0x000fea0003800000 */
[----:B-12---:R-:W1:Y:S02]  /*9180*/  LDC.64 R2, c[0x0][0x728] ;  /* 0x0001ca00ff027b82 */ /* 0x006e640000000a00 */
[----:B-1----:R4:W5:Y:S01]  /*9190*/  LDG.E R19, desc[UR8][R2.64] ;  /* 0x0000000802137981 */ /* 0x002962000c1e1900 */
[----:B------:R-:W-:Y:S05]  /*91a0*/  BRA `(.L_x_60) ;  /* 0x0000000000047947 */ /* 0x000fea0003800000 */
.L_x_61:
[----:B------:R-:W3:Y:S02]  /*91b0*/  LDC R19, c[0x0][0x720] ;  /* 0x0001c800ff137b82 */ /* 0x000ee40000000800 */
.L_x_60:
[----:B-1----:R-:W-:-:S04]  /*91c0*/  MOV R0, RZ ;  /* 0x000000ff00007202 */ /* 0x002fc80000000f00 */
[----:B------:R-:W-:-:S13]  /*91d0*/  LOP3.LUT P0, RZ, R0, 0x1bf, RZ, 0xc0, !PT ;  /* 0x000001bf00ff7812 */ /* 0x000fda000780c0ff */
[----:B------:R-:W-:Y:S05]  /*91e0*/  @!P0 BRA `(.L_x_62) ;  /* 0x0000000000408947 */ /* 0x000fea0003800000 */
[----:B--2-4-:R-:W-:Y:S01]  /*91f0*/  MOV R2, 0x0 ;  /* 0x0000000000027802 */ /* 0x014fe20000000f00 */
[----:B------:R-:W-:Y:S01]  /*9200*/  ULDC.64 UR4, c[0x4][0x70] ;  /* 0x01001c0000047ab9 */ /* 0x000fe20000000a00 */
[----:B------:R-:W-:Y:S01]  /*9210*/  ULDC.64 UR6, c[0x4][0x8] ;  /* 0x0100020000067ab9 */ /* 0x000fe20000000a00 */
[----:B------:R-:W-:Y:S01]  /*9220*/  MOV R4, UR4 ;  /* 0x0000000400047c02 */ /* 0x000fe20008000f00 */
[----:B------:R-:W-:Y:S01]  /*9230*/  IMAD.U32 R11, RZ, RZ, UR7 ;  /* 0x00000007ff0b7e24 */ /* 0x000fe2000f8e00ff */
[----:B------:R-:W-:Y:S01]  /*9240*/  MOV R5, UR5 ;  /* 0x0000000500057c02 */ /* 0x000fe20008000f00 */
[----:B------:R-:W1:Y:S01]  /*9250*/  LDC.64 R2, c[0x4][R2] ;  /* 0x0100000002027b82 */ /* 0x000e620000000a00 */
[----:B------:R-:W-:Y:S01]  /*9260*/  ULDC.64 UR4, c[0x4][0x78] ;  /* 0x01001e0000047ab9 */ /* 0x000fe20000000a00 */
[----:B------:R-:W-:Y:S01]  /*9270*/  MOV R10, UR6 ;  /* 0x00000006000a7c02 */ /* 0x000fe20008000f00 */
[----:B------:R-:W-:Y:S01]  /*9280*/  IMAD.U32 R6, RZ, RZ, UR4 ;  /* 0x00000004ff067e24 */ /* 0x000fe2000f8e00ff */
[----:B------:R-:W-:Y:S01]  /*9290*/  MOV R7, UR5 ;  /* 0x0000000500077c02 */ /* 0x000fe20008000f00 */
[----:B------:R-:W-:Y:S01]  /*92a0*/  IMAD.MOV.U32 R13, RZ, RZ, RZ ;  /* 0x000000ffff0d7224 */ /* 0x000fe200078e00ff */
[----:B------:R-:W-:-:S02]  /*92b0*/  MOV R8, 0x70 ;  /* 0x0000007000087802 */ /* 0x000fc40000000f00 */
[----:B------:R-:W-:-:S07]  /*92c0*/  MOV R12, 0x1 ;  /* 0x00000001000c7802 */ /* 0x000fce0000000f00 */
[----:B------:R-:W-:-:S07]  /*92d0*/  LEPC R20, `(.L_x_62) ;  /* 0x000000001014794e */ /* 0x000fce0000000000 */
[----:B-1-3-5:R-:W-:Y:S05]  /*92e0*/  CALL.ABS.NOINC R2 ;  /* 0x0000000002007343 */ /* 0x02afea0003c00000 */
.L_x_62:
[----:B------:R-:W-:Y:S02]  /*92f0*/  MOV R22, UR37 ;  /* 0x0000002500167c02 */ /* 0x000fe40008000f00 */
[----:B--2-4-:R-:W-:-:S05]  /*9300*/  MOV R3, UR36 ;  /* 0x0000002400037c02 */ /* 0x014fca0008000f00 */
[----:B------:R-:W-:-:S04]  /*9310*/  IMAD R22, R3, 0x2200, R22 ;  /* 0x0000220003167824 */ /* 0x000fc800078e0216 */
[----:B------:R-:W-:-:S05]  /*9320*/  VIADD R0, R22, 0xffffde00 ;  /* 0xffffde0016007836 */ /* 0x000fca0000000000 */
[----:B------:R-:W-:-:S13]  /*9330*/  LOP3.LUT P0, RZ, R0, 0x1b0, RZ, 0xc0, !PT ;  /* 0x000001b000ff7812 */ /* 0x000fda000780c0ff */
[----:B------:R-:W-:Y:S05]  /*9340*/  @!P0 BRA `(.L_x_63) ;  /* 0x0000000000408947 */ /* 0x000fea0003800000 */
[----:B------:R-:W-:Y:S01]  /*9350*/  MOV R2, 0x0 ;  /* 0x0000000000027802 */ /* 0x000fe20000000f00 */
        /* <DEDUP_REMOVED lines=15> */
.L_x_63:
[----:B------:R-:W1:Y:S01]  /*9450*/  S2R R4, SR_TID.X ;  /* 0x0000000000047919 */ /* 0x000e620000002100 */
[----:B------:R-:W-:Y:S01]  /*9460*/  ULDC.64 UR4, c[0x0][0x730] ;  /* 0x0001cc0000047ab9 */ /* 0x000fe20000000a00 */
[----:B------:R-:W-:Y:S01]  /*9470*/  VIADD R18, R18, 0x1f ;  /* 0x0000001f12127836 */ /* 0x000fe20000000000 */
[----:B------:R-:W-:Y:S01]  /*9480*/  ISETP.NE.U32.AND P0, PT, RZ, UR4, PT ;  /* 0x00000004ff007c0c */ /* 0x000fe2000bf05070 */
[----:B------:R-:W-:Y:S01]  /*9490*/  BSSY B0, `(.L_x_64) ;  /* 0x000000f000007945 */ /* 0x000fe20003800000 */
[----:B------:R-:W-:Y:S02]  /*94a0*/  SHF.L.U32 R16, R16, 0x6, RZ ;  /* 0x0000000610107819 */ /* 0x000fe400000006ff */
[----:B------:R-:W-:-:S13]  /*94b0*/  ISETP.NE.AND.EX P0, PT, RZ, UR5, PT, P0 ;  /* 0x00000005ff007c0c */ /* 0x000fda000bf05300 */
[----:B---3-5:R-:W2:Y:S01]  /*94c0*/  @P0 LDC R19, c[0x0][0x720] ;  /* 0x0001c800ff130b82 */ /* 0x028ea20000000800 */
[----:B------:R-:W-:Y:S02]  /*94d0*/  ISETP.GT.U32.AND P0, PT, R18, 0x3e, PT ;  /* 0x0000003e1200780c */ /* 0x000fe40003f04070 */
[C---:B-1----:R-:W-:Y:S02]  /*94e0*/  SHF.L.U32 R3, R4.reuse, 0x4, RZ ;  /* 0x0000000404037819 */ /* 0x042fe400000006ff */
[----:B------:R-:W-:Y:S02]  /*94f0*/  SHF.L.U32 R0, R4, 0x1, RZ ;  /* 0x0000000104007819 */ /* 0x000fe400000006ff */
[----:B------:R-:W-:Y:S02]  /*9500*/  LOP3.LUT R3, R3, 0x180, RZ, 0xc0, !PT ;  /* 0x0000018003037812 */ /* 0x000fe400078ec0ff */
[----:B------:R-:W-:Y:S02]  /*9510*/  LOP3.LUT R2, R0, 0x6, RZ, 0xc0, !PT ;  /* 0x0000000600027812 */ /* 0x000fe400078ec0ff */
[----:B------:R-:W-:-:S02]  /*9520*/  LOP3.LUT R0, R3, 0x30, R0, 0xf8, !PT ;  /* 0x0000003003007812 */ /* 0x000fc400078ef800 */
[----:B------:R-:W-:Y:S02]  /*9530*/  LEA R2, R17, R2, 0xa ;  /* 0x0000000211027211 */ /* 0x000fe400078e50ff */
[----:B------:R-:W-:-:S04]  /*9540*/  LOP3.LUT R3, R16, 0x40, RZ, 0xc0, !PT ;  /* 0x0000004010037812 */ /* 0x000fc800078ec0ff */
[----:B------:R-:W-:Y:S01]  /*9550*/  IADD3 R3, R0, R2, R3 ;  /* 0x0000000200037210 */ /* 0x000fe20007ffe003 */
[----:B------:R-:W-:Y:S06]  /*9560*/  @P0 BRA `(.L_x_65) ;  /* 0x0000000000040947 */ /* 0x000fec0003800000 */
[----:B------:R-:W-:-:S04]  /*9570*/  DEPBAR.LE SB0, 0x1 ;  /* 0x000080400000791a */ /* 0x000fc80000000000 */
.L_x_65:
[----:B------:R-:W-:Y:S05]  /*9580*/  BSYNC B0 ;  /* 0x0000000000007941 */ /* 0x000fea0003800000 */
.L_x_64:
[----:B------:R-:W-:Y:S01]  /*9590*/  R2P PR, R4, 0x18 ;  /* 0x0000001804007804 */ /* 0x000fe20000000000 */
[----:B------:R-:W-:Y:S05]  /*95a0*/  WARPSYNC.ALL ;  /* 0x0000000000007948 */ /* 0x000fea0003800000 */
[----:B------:R-:W-:Y:S01]  /*95b0*/  BAR.SYNC.DEFER_BLOCKING 0x1, 0x80 ;  /* 0x0042000000007b1d */ /* 0x000fe20000010000 */
[----:B------:R-:W-:Y:S02]  /*95c0*/  IMAD.IADD R0, R22, 0x1, R3 ;  /* 0x0000000116007824 */ /* 0x000fe400078e0203 */
[-C--:B--2---:R-:W-:Y:S01]  /*95d0*/  FMUL R24, R24, R19.reuse ;  /* 0x0000001318187220 */ /* 0x084fe20000400000 */
[-C--:B------:R-:W-:Y:S01]  /*95e0*/  FMUL R25, R25, R19.reuse ;  /* 0x0000001319197220 */ /* 0x080fe20000400000 */
[-C--:B------:R-:W-:Y:S01]  /*95f0*/  FMUL R26, R26, R19.reuse ;  /* 0x000000131a1a7220 */ /* 0x080fe20000400000 */
[-C--:B------:R-:W-:Y:S01]  /*9600*/  FMUL R27, R27, R19.reuse ;  /* 0x000000131b1b7220 */ /* 0x080fe20000400000 */
[----:B------:R-:W-:Y:S01]  /*9610*/  IADD3 R3, R0, -0x2200, RZ ;  /* 0xffffde0000037810 */ /* 0x000fe20007ffe0ff */
[-C--:B------:R-:W-:Y:S01]  /*9620*/  FMUL R28, R28, R19.reuse ;  /* 0x000000131c1c7220 */ /* 0x080fe20000400000 */
[----:B------:R-:W-:Y:S01]  /*9630*/  IADD3 R2, R0, -0x21e0, RZ ;  /* 0xffffde2000027810 */ /* 0x000fe20007ffe0ff */
[-C--:B------:R-:W-:Y:S01]  /*9640*/  FMUL R29, R29, R19.reuse ;  /* 0x000000131d1d7220 */ /* 0x080fe20000400000 */
[-C--:B------:R-:W-:Y:S01]  /*9650*/  FMUL R30, R30, R19.reuse ;  /* 0x000000131e1e7220 */ /* 0x080fe20000400000 */
[----:B------:R-:W-:Y:S01]  /*9660*/  @P4 VIADD R2, R3, 0xffffffe0 ;  /* 0xffffffe003024836 */ /* 0x000fe20000000000 */
[----:B------:R-:W-:Y:S01]  /*9670*/  MOV R3, 0x10 ;  /* 0x0000001000037802 */ /* 0x000fe20000000f00 */
        /* <DEDUP_REMOVED lines=17> */
[----:B------:R-:W-:Y:S01]  /*9790*/  SEL R3, R3, 0xfffffff0, !P3 ;  /* 0xfffffff003037807 */ /* 0x000fe20005800000 */
        /* <DEDUP_REMOVED lines=8> */
[----:B------:R-:W-:Y:S01]  /*9820*/  F2FP.SATFINITE.E4M3.F32.PACK_AB_MERGE_C R25, R25, R24, RZ ;  /* 0x000000181919723e */ /* 0x000fe200048070ff */
[-C--:B------:R-:W-:Y:S01]  /*9830*/  FMUL R59, R59, R19.reuse ;  /* 0x000000133b3b7220 */ /* 0x080fe20000400000 */
[----:B------:R-:W-:Y:S01]  /*9840*/  F2FP.SATFINITE.E4M3.F32.PACK_AB_MERGE_C R27, R27, R26, RZ ;  /* 0x0000001a1b1b723e */ /* 0x000fe200048070ff */
[-C--:B------:R-:W-:Y:S01]  /*9850*/  FMUL R58, R58, R19.reuse ;  /* 0x000000133a3a7220 */ /* 0x080fe20000400000 */
[----:B------:R-:W-:Y:S01]  /*9860*/  F2FP.SATFINITE.E4M3.F32.PACK_AB_MERGE_C R29, R29, R28, RZ ;  /* 0x0000001c1d1d723e */ /* 0x000fe200048070ff */
[----:B------:R1:W-:Y:S01]  /*9870*/  STS.U16 [R0+-0x2200], R25 ;  /* 0xffde001900007388 */ /* 0x0003e20000000400 */
        /* <DEDUP_REMOVED lines=10> */
[C---:B------:R-:W-:Y:S01]  /*9920*/  IADD3 R4, R3.reuse, R0, RZ ;  /* 0x0000000003047210 */ /* 0x040fe20007ffe0ff */
[----:B------:R-:W-:Y:S01]  /*9930*/  IMAD.IADD R3, R3, 0x1, R2 ;  /* 0x0000000103037824 */ /* 0x000fe200078e0202 */
        /* <DEDUP_REMOVED lines=16> */
[-C--:B------:R-:W-:Y:S01]  /*9a40*/  FMUL R66, R66, R19.reuse ;  /* 0x0000001342427220 */ /* 0x080fe20000400000 */
[----:B------:R1:W-:Y:S01]  /*9a50*/  STS.U16 [R4+-0x1ff8], R39 ;  /* 0xffe0082704007388 */ /* 0x0003e20000000400 */
[-C--:B------:R-:W-:Y:S01]  /*9a60*/  FMUL R65, R65, R19.reuse ;  /* 0x0000001341417220 */ /* 0x080fe20000400000 */
[-C--:B------:R-:W-:Y:S01]  /*9a70*/  FMUL R64, R64, R19.reuse ;  /* 0x0000001340407220 */ /* 0x080fe20000400000 */
[-C--:B------:R-:W-:Y:S01]  /*9a80*/  FMUL R71, R71, R19.reuse ;  /* 0x0000001347477220 */ /* 0x080fe20000400000 */
[----:B------:R1:W-:Y:S01]  /*9a90*/  STS.U16 [R2], R41 ;  /* 0x0000002902007388 */ /* 0x0003e20000000400 */
[-C--:B------:R-:W-:Y:S01]  /*9aa0*/  FMUL R70, R70, R19.reuse ;  /* 0x0000001346467220 */ /* 0x080fe20000400000 */
[-C--:B------:R-:W-:Y:S01]  /*9ab0*/  FMUL R69, R69, R19.reuse ;  /* 0x0000001345457220 */ /* 0x080fe20000400000 */
[-C--:B------:R-:W-:Y:S01]  /*9ac0*/  FMUL R68, R68, R19.reuse ;  /* 0x0000001344447220 */ /* 0x080fe20000400000 */
[----:B------:R1:W-:Y:S01]  /*9ad0*/  STS.U16 [R2+0x200], R43 ;  /* 0x0002002b02007388 */ /* 0x0003e20000000400 */
        /* <DEDUP_REMOVED lines=27> */
[----:B------:R-:W-:Y:S01]  /*9c90*/  @!PT LDS RZ, [RZ] ;  /* 0x00000000fffff984 */ /* 0x000fe20000000800 */
[----:B------:R-:W-:Y:S01]  /*9ca0*/  @!PT LDS RZ, [RZ] ;  /* 0x00000000fffff984 */ /* 0x000fe20000000800 */
[----:B------:R-:W-:Y:S01]  /*9cb0*/  @!PT LDS RZ, [RZ] ;  /* 0x00000000fffff984 */ /* 0x000fe20000000800 */
[----:B------:R-:W-:Y:S01]  /*9cc0*/  @!PT LDS RZ, [RZ] ;  /* 0x00000000fffff984 */ /* 0x000fe20000000800 */
[----:B------:R2:W-:Y:S06]  /*9cd0*/  MEMBAR.ALL.CTA ;  /* 0x0000000000007992 */ /* 0x0005ec0000008000 */
[----:B--2---:R-:W2:Y:S01]  /*9ce0*/  FENCE.VIEW.ASYNC.S ;  /* 0x00000000000073c6 */ /* 0x004ea20000000000 */
        /* <DEDUP_REMOVED lines=59> */
[----:B------:R-:W-:Y:S01]  /*a0a0*/  BSSY B0, `(.L_x_66) ;  /* 0x000003e000007945 */ /* 0x000fe20003800000 */
[----:B------:R-:W-:-:S02]  /*a0b0*/  F2FP.SATFINITE.E4M3.F32.PACK_AB_MERGE_C R57, R57, R56, RZ ;  /* 0x000000383939723e */ /* 0x000fc400048070ff */
[----:B------:R-:W-:Y:S02]  /*a0c0*/  F2FP.SATFINITE.E4M3.F32.PACK_AB_MERGE_C R59, R59, R58, RZ ;  /* 0x0000003a3b3b723e */ /* 0x000fe400048070ff */
[----:B------:R-:W-:Y:S02]  /*a0d0*/  F2FP.SATFINITE.E4M3.F32.PACK_AB_MERGE_C R61, R61, R60, RZ ;  /* 0x0000003c3d3d723e */ /* 0x000fe400048070ff */
[----:B------:R-:W-:Y:S02]  /*a0e0*/  F2FP.SATFINITE.E4M3.F32.PACK_AB_MERGE_C R63, R63, R62, RZ ;  /* 0x0000003e3f3f723e */ /* 0x000fe400048070ff */
[----:B------:R-:W-:Y:S02]  /*a0f0*/  F2FP.SATFINITE.E4M3.F32.PACK_AB_MERGE_C R65, R65, R64, RZ ;  /* 0x000000404141723e */ /* 0x000fe400048070ff */
[----:B------:R-:W-:Y:S02]  /*a100*/  F2FP.SATFINITE.E4M3.F32.PACK_AB_MERGE_C R67, R67, R66, RZ ;  /* 0x000000424343723e */ /* 0x000fe400048070ff */
        /* <DEDUP_REMOVED lines=41> */
[----:B------:R-:W-:Y:S01]  /*a3a0*/  F2FP.SATFINITE.E4M3.F32.PACK_AB_MERGE_C R150, R151, R150, RZ ;  /* 0x000000969796723e */ /* 0x000fe200048070ff */
[----:B--2---:R-:W-:Y:S06]  /*a3b0*/  BAR.SYNC.DEFER_BLOCKING 0x1, 0x80 ;  /* 0x0042000000007b1d */ /* 0x004fec0000010000 */
[----:B-1----:R-:W-:Y:S05]  /*a3c0*/  @P0 BRA `(.L_x_67) ;  /* 0x00000000002c0947 */ /* 0x002fea0003800000 */
[----:B------:R-:W-:Y:S01]  /*a3d0*/  S2UR UR44, SR_CTAID.Z ;  /* 0x00000000002c79c3 */ /* 0x000fe20000002700 */
[----:B------:R-:W-:Y:S01]  /*a3e0*/  R2UR UR40, R22 ;  /* 0x00000000162872ca */ /* 0x000fe200000e0000 */
[----:B------:R-:W-:Y:S01]  /*a3f0*/  ULDC.64 UR4, c[0x0][0x198] ;  /* 0x0000660000047ab9 */ /* 0x000fe20000000a00 */
[----:B------:R-:W-:Y:S01]  /*a400*/  UMOV UR41, URZ ;  /* 0x0000003f00297c82 */ /* 0x000fe20008000000 */
[----:B------:R-:W-:-:S04]  /*a410*/  UIADD3 UR4, UP0, UR4, 0x670, URZ ;  /* 0x0000067004047890 */ /* 0x000fc8000ff1e03f */
[----:B------:R-:W1:Y:S01]  /*a420*/  S2UR UR43, SR_CTAID.Y ;  /* 0x00000000002b79c3 */ /* 0x000e620000002600 */
[----:B------:R-:W-:-:S05]  /*a430*/  UIADD3.X UR5, URZ, UR5, URZ, UP0, !UPT ;  /* 0x000000053f057290 */ /* 0x000fca00087fe43f */
[----:B------:R-:W-:-:S09]  /*a440*/  UIADD3 UR40, UR40, -0x2200, URZ ;  /* 0xffffde0028287890 */ /* 0x000fd2000fffe03f */
[----:B-1----:R1:W-:Y:S01]  /*a450*/  UTMASTG.4D [UR40], [UR4] ;  /* 0x00000028040073b5 */ /* 0x0023e20008018000 */
[----:B------:R0:W-:Y:S01]  /*a460*/  UTMACMDFLUSH ;  /* 0x00000000000079b7 */ /* 0x0001e20000000000 */
[----:B-1----:R-:W-:-:S04]  /*a470*/  DEPBAR.LE SB0, 0x1 ;  /* 0x000080400000791a */ /* 0x002fc80000000000 */
.L_x_67:
[----:B------:R-:W-:Y:S05]  /*a480*/  BSYNC B0 ;  /* 0x0000000000007941 */ /* 0x000fea0003800000 */
.L_x_66:
[----:B------:R-:W-:Y:S06]  /*a490*/  BAR.SYNC.DEFER_BLOCKING 0x1, 0x80 ;  /* 0x0042000000007b1d */ /* 0x000fec0000010000 */
[----:B------:R-:W-:Y:S01]  /*a4a0*/  BSSY B0, `(.L_x_68) ;  /* 0x0000024000007945 */ /* 0x000fe20003800000 */
[----:B------:R1:W-:Y:S04]  /*a4b0*/  STS.U16 [R0+-0x1200], R57 ;  /* 0xffee003900007388 */ /* 0x0003e80000000400 */
[----:B------:R1:W-:Y:S04]  /*a4c0*/  STS.U16 [R0+-0x1000], R59 ;  /* 0xfff0003b00007388 */ /* 0x0003e80000000400 */
[----:B------:R1:W-:Y:S04]  /*a4d0*/  STS.U16 [R0+-0x11f8], R61 ;  /* 0xffee083d00007388 */ /* 0x0003e80000000400 */
[----:B------:R1:W-:Y:S04]  /*a4e0*/  STS.U16 [R0+-0xff8], R63 ;  /* 0xfff0083f00007388 */ /* 0x0003e80000000400 */
[----:B------:R1:W-:Y:S04]  /*a4f0*/  STS.U16 [R4+-0x1200], R65 ;  /* 0xffee004104007388 */ /* 0x0003e80000000400 */
[----:B------:R1:W-:Y:S04]  /*a500*/  STS.U16 [R4+-0x1000], R67 ;  /* 0xfff0004304007388 */ /* 0x0003e80000000400 */
[----:B------:R1:W-:Y:S04]  /*a510*/  STS.U16 [R4+-0x11f8], R69 ;  /* 0xffee084504007388 */ /* 0x0003e80000000400 */
[----:B------:R1:W-:Y:S04]  /*a520*/  STS.U16 [R4+-0xff8], R71 ;  /* 0xfff0084704007388 */ /* 0x0003e80000000400 */
[----:B------:R1:W-:Y:S04]  /*a530*/  STS.U16 [R2+0x1000], R73 ;  /* 0x0010004902007388 */ /* 0x0003e80000000400 */
[----:B------:R1:W-:Y:S04]  /*a540*/  STS.U16 [R2+0x1200], R75 ;  /* 0x0012004b02007388 */ /* 0x0003e80000000400 */
[----:B------:R1:W-:Y:S04]  /*a550*/  STS.U16 [R2+0x1008], R77 ;  /* 0x0010084d02007388 */ /* 0x0003e80000000400 */
[----:B------:R1:W-:Y:S04]  /*a560*/  STS.U16 [R2+0x1208], R79 ;  /* 0x0012084f02007388 */ /* 0x0003e80000000400 */
[----:B------:R1:W-:Y:S04]  /*a570*/  STS.U16 [R3+0x1000], R80 ;  /* 0x0010005003007388 */ /* 0x0003e80000000400 */
[----:B------:R1:W-:Y:S04]  /*a580*/  STS.U16 [R3+0x1200], R82 ;  /* 0x0012005203007388 */ /* 0x0003e80000000400 */
[----:B------:R1:W-:Y:S04]  /*a590*/  STS.U16 [R3+0x1008], R84 ;  /* 0x0010085403007388 */ /* 0x0003e80000000400 */
[----:B------:R1:W-:Y:S01]  /*a5a0*/  STS.U16 [R3+0x1208], R86 ;  /* 0x0012085603007388 */ /* 0x0003e20000000400 */
[----:B------:R-:W-:Y:S01]  /*a5b0*/  @!PT LDS RZ, [RZ] ;  /* 0x00000000fffff984 */ /* 0x000fe20000000800 */
[----:B------:R-:W-:Y:S01]  /*a5c0*/  @!PT LDS RZ, [RZ] ;  /* 0x00000000fffff984 */ /* 0x000fe20000000800 */
[----:B------:R-:W-:Y:S01]  /*a5d0*/  @!PT LDS RZ, [RZ] ;  /* 0x00000000fffff984 */ /* 0x000fe20000000800 */
[----:B------:R-:W-:Y:S01]  /*a5e0*/  @!PT LDS RZ, [RZ] ;  /* 0x00000000fffff984 */ /* 0x000fe20000000800 */
[----:B------:R2:W-:Y:S06]  /*a5f0*/  MEMBAR.ALL.CTA ;  /* 0x0000000000007992 */ /* 0x0005ec0000008000 */
[----:B--2---:R-:W2:Y:S02]  /*a600*/  FENCE.VIEW.ASYNC.S ;  /* 0x00000000000073c6 */ /* 0x004ea40000000000 */
[----:B--2---:R-:W-:Y:S06]  /*a610*/  BAR.SYNC.DEFER_BLOCKING 0x1, 0x80 ;  /* 0x0042000000007b1d */ /* 0x004fec0000010000 */
[----:B-1----:R-:W-:Y:S05]  /*a620*/  @P0 BRA `(.L_x_69) ;  /* 0x00000000002c0947 */ /* 0x002fea0003800000 */
[----:B------:R-:W-:Y:S01]  /*a630*/  S2UR UR44, SR_CTAID.Z ;  /* 0x00000000002c79c3 */ /* 0x000fe20000002700 */
[----:B------:R-:W-:Y:S01]  /*a640*/  R2UR UR40, R22 ;  /* 0x00000000162872ca */ /* 0x000fe200000e0000 */
[----:B------:R-:W-:Y:S01]  /*a650*/  ULDC.64 UR4, c[0x0][0x198] ;  /* 0x0000660000047ab9 */ /* 0x000fe20000000a00 */
[----:B------:R-:W-:Y:S01]  /*a660*/  UMOV UR41, 0x40 ;  /* 0x0000004000297882 */ /* 0x000fe20000000000 */
[----:B------:R-:W-:-:S04]  /*a670*/  UIADD3 UR4, UP0, UR4, 0x670, URZ ;  /* 0x0000067004047890 */ /* 0x000fc8000ff1e03f */
[----:B------:R-:W1:Y:S01]  /*a680*/  S2UR UR43, SR_CTAID.Y ;  /* 0x00000000002b79c3 */ /* 0x000e620000002600 */
[----:B------:R-:W-:-:S05]  /*a690*/  UIADD3.X UR5, URZ, UR5, URZ, UP0, !UPT ;  /* 0x000000053f057290 */ /* 0x000fca00087fe43f */
[----:B------:R-:W-:-:S09]  /*a6a0*/  UIADD3 UR40, UR40, -0x1200, URZ ;  /* 0xffffee0028287890 */ /* 0x000fd2000fffe03f */
[----:B-1----:R1:W-:Y:S01]  /*a6b0*/  UTMASTG.4D [UR40], [UR4] ;  /* 0x00000028040073b5 */ /* 0x0023e20008018000 */
[----:B------:R0:W-:Y:S01]  /*a6c0*/  UTMACMDFLUSH ;  /* 0x00000000000079b7 */ /* 0x0001e20000000000 */
[----:B-1----:R-:W-:-:S04]  /*a6d0*/  DEPBAR.LE SB0, 0x1 ;  /* 0x000080400000791a */ /* 0x002fc80000000000 */
.L_x_69:
[----:B------:R-:W-:Y:S05]  /*a6e0*/  BSYNC B0 ;  /* 0x0000000000007941 */ /* 0x000fea0003800000 */
.L_x_68:
        /* <DEDUP_REMOVED lines=10> */
[----:B------:R1:W-:Y:S04]  /*a790*/  STS.U16 [R2], R105 ;  /* 0x0000006902007388 */ /* 0x0003e80000000400 */
[----:B------:R1:W-:Y:S04]  /*a7a0*/  STS.U16 [R2+0x200], R107 ;  /* 0x0002006b02007388 */ /* 0x0003e80000000400 */
[----:B------:R1:W-:Y:S04]  /*a7b0*/  STS.U16 [R2+0x8], R109 ;  /* 0x0000086d02007388 */ /* 0x0003e80000000400 */
[----:B------:R1:W-:Y:S04]  /*a7c0*/  STS.U16 [R2+0x208], R111 ;  /* 0x0002086f02007388 */ /* 0x0003e80000000400 */
[----:B------:R1:W-:Y:S04]  /*a7d0*/  STS.U16 [R3], R112 ;  /* 0x0000007003007388 */ /* 0x0003e80000000400 */
        /* <DEDUP_REMOVED lines=15> */
[----:B------:R-:W-:Y:S01]  /*a8d0*/  UIADD3 UR4, UP0, UR4, 0x670, URZ ;  /* 0x0000067004047890 */ /* 0x000fe2000ff1e03f */
[----:B------:R-:W-:-:S03]  /*a8e0*/  UMOV UR10, UR42 ;  /* 0x0000002a000a7c82 */ /* 0x000fc60008000000 */
[----:B------:R-:W1:Y:S01]  /*a8f0*/  S2UR UR11, SR_CTAID.Y ;  /* 0x00000000000b79c3 */ /* 0x000e620000002600 */
[----:B------:R-:W-:-:S05]  /*a900*/  UIADD3.X UR5, URZ, UR5, URZ, UP0, !UPT ;  /* 0x000000053f057290 */ /* 0x000fca00087fe43f */
[----:B------:R-:W-:-:S09]  /*a910*/  UIADD3 UR8, UR8, -0x2200, URZ ;  /* 0xffffde0008087890 */ /* 0x000fd2000fffe03f */
[----:B-1----:R1:W-:Y:S01]  /*a920*/  UTMASTG.4D [UR8], [UR4] ;  /* 0x00000008040073b5 */ /* 0x0023e20008018000 */
[----:B------:R0:W-:Y:S01]  /*a930*/  UTMACMDFLUSH ;  /* 0x00000000000079b7 */ /* 0x0001e20000000000 */
[----:B-1----:R-:W-:-:S04]  /*a940*/  DEPBAR.LE SB0, 0x1 ;  /* 0x000080400000791a */ /* 0x002fc80000000000 */
.L_x_71:
[----:B------:R-:W-:Y:S05]  /*a950*/  BSYNC B0 ;  /* 0x0000000000007941 */ /* 0x000fea0003800000 */
.L_x_70:
        /* <DEDUP_REMOVED lines=35> */
[----:B-1----:R1:W-:Y:S02]  /*ab90*/  UTMASTG.4D [UR8], [UR4] ;  /* 0x00000008040073b5 */ /* 0x0023e40008018000 */
[----:B-1----:R0:W-:Y:S02]  /*aba0*/  UTMACMDFLUSH ;  /* 0x00000000000079b7 */ /* 0x0021e40000000000 */
.L_x_73:
[----:B------:R-:W-:Y:S05]  /*abb0*/  BSYNC B0 ;  /* 0x0000000000007941 */ /* 0x000fea0003800000 */
.L_x_72:
[----:B------:R-:W-:Y:S01]  /*abc0*/  UIADD3 UR36, UR36, -0x1, URZ ;  /* 0xffffffff24247890 */ /* 0x000fe2000fffe03f */
[----:B------:R-:W-:-:S04]  /*abd0*/  DEPBAR.LE SB0, 0x0 ;  /* 0x000080000000791a */ /* 0x000fc80000000000 */
[----:B------:R-:W-:-:S04]  /*abe0*/  USHF.L.U32 UR4, UR36, 0x3, URZ ;  /* 0x0000000324047899 */ /* 0x000fc8000800063f */
[----:B------:R-:W-:-:S04]  /*abf0*/  ULOP3.LUT UR4, UR4, 0x8, URZ, 0xe2, !UPT ;  /* 0x0000000804047892 */ /* 0x000fc8000f8ee23f */
[----:B------:R-:W-:-:S06]  /*ac00*/  ULOP3.LUT UR4, UR4, 0x18, URZ, 0x3c, !UPT ;  /* 0x0000001804047892 */ /* 0x000fcc000f8e3c3f */
[----:B------:R-:W-:-:S04]  /*ac10*/  MOV R0, UR4 ;  /* 0x0000000400007c02 */ /* 0x000fc80008000f00 */
[----:B------:R-:W-:Y:S01]  /*ac20*/  SYNCS.ARRIVE.TRANS64.A1T0 RZ, [R0+UR37+0x1c090], RZ ;  /* 0x01c090ff00ff79a7 */ /* 0x000fe20008100025 */
[----:B------:R-:W-:Y:S05]  /*ac30*/  EXIT ;  /* 0x000000000000794d */ /* 0x000fea0003800000 */
.L_x_6:
[----:B------:R-:W-:-:S08]  /*ac40*/  UISETP.NE.AND UP0, UPT, UR5, 0x1, UPT ;  /* 0x000000010500788c */ /* 0x000fd0000bf05270 */
[----:B------:R-:W1:-:S00]  /*ac50*/  USETMAXREG.DEALLOC.CTAPOOL 0x18 ;  /* 0x00000018000079c8 */ /* 0x000e4000080e0500 */
[----:B------:R-:W-:-:S13]  /*ac60*/  PLOP3.LUT P0, PT, PT, PT, UP0, 0x80, 0x0 ;  /* 0x000000000000781c */ /* 0x000fda0003f0f008 */
[----:B------:R-:W-:Y:S05]  /*ac70*/  @P0 EXIT ;  /* 0x000000000000094d */ /* 0x000fea0003800000 */
[----:B------:R-:W2:Y:S01]  /*ac80*/  S2UR UR11, SR_CTAID.X ;  /* 0x00000000000b79c3 */ /* 0x000ea20000002500 */
[----:B------:R-:W-:Y:S01]  /*ac90*/  ELECT P3, URZ, PT ;  /* 0x00000000003f782f */ /* 0x000fe20003860000 */
[----:B------:R-:W-:Y:S01]  /*aca0*/  BSSY B0, `(.L_x_74) ;  /* 0x000002e000007945 */ /* 0x000fe20003800000 */
[----:B-1----:R-:W-:Y:S01]  /*acb0*/  MOV R2, RZ ;  /* 0x000000ff00027202 */ /* 0x002fe20000000f00 */
[----:B------:R-:W-:Y:S01]  /*acc0*/  IMAD.MOV.U32 R8, RZ, RZ, RZ ;  /* 0x000000ffff087224 */ /* 0x000fe200078e00ff */
[----:B------:R-:W-:-:S03]  /*acd0*/  MOV R4, RZ ;  /* 0x000000ff00047202 */ /* 0x000fc60000000f00 */
[----:B------:R-:W1:Y:S08]  /*ace0*/  S2UR UR20, SR_CTAID.Y ;  /* 0x00000000001479c3 */ /* 0x000e700000002600 */
[----:B------:R-:W3:Y:S01]  /*acf0*/  S2UR UR21, SR_CTAID.Z ;  /* 0x00000000001579c3 */ /* 0x000ee20000002700 */
[----:B--2---:R-:W-:Y:S01]  /*ad00*/  USHF.L.U32 UR11, UR11, 0x7, URZ ;  /* 0x000000070b0b7899 */ /* 0x004fe2000800063f */
[----:B------:R-:W-:Y:S11]  /*ad10*/  @!P3 BRA `(.L_x_75) ;  /* 0x000000000098b947 */ /* 0x000ff60003800000 */
[----:B------:R-:W2:Y:S01]  /*ad20*/  S2R R4, SR_CgaCtaId ;  /* 0x0000000000047919 */ /* 0x000ea20000008800 */
[----:B------:R-:W-:Y:S02]  /*ad30*/  MOV R3, 0x400 ;  /* 0x0000040000037802 */ /* 0x000fe40000000f00 */
[----:B------:R-:W-:Y:S02]  /*ad40*/  MOV R5, 0x1 ;  /* 0x0000000100057802 */ /* 0x000fe40000000f00 */
[----:B--2---:R-:W-:Y:S02]  /*ad50*/  LEA R4, R4, R3, 0x18 ;  /* 0x0000000304047211 */ /* 0x004fe400078ec0ff */
[----:B------:R-:W-:-:S04]  /*ad60*/  SHF.L.U32 R3, R5, 0x1f, RZ ;  /* 0x0000001f05037819 */ /* 0x000fc800000006ff */
[----:B------:R-:W2:Y:S02]  /*ad70*/  SYNCS.PHASECHK.TRANS64.TRYWAIT P0, [R4+URZ+0x1c060], R3 ;  /* 0x01c06003040075a7 */ /* 0x000ea4000800017f */
[----:B--2---:R-:W-:Y:S05]  /*ad80*/  @!P0 BRA `(.L_x_76) ;  /* 0x0000001000f88947 */ /* 0x004fea0003800000 */
.L_x_113:
[----:B------:R-:W-:Y:S01]  /*ad90*/  ULOP3.LUT UR5, UR4, 0x2, URZ, 0xfc, !UPT ;  /* 0x0000000204057892 */ /* 0x000fe2000f8efc3f */
[----:B--2---:R-:W-:-:S03]  /*ada0*/  @P2 IMAD.MOV.U32 R3, RZ, RZ, 0x4000 ;  /* 0x00004000ff032424 */ /* 0x004fc600078e00ff */
[----:B------:R-:W-:Y:S01]  /*adb0*/  UPRMT UR5, UR5, 0x9910, URZ ;  /* 0x0000991005057896 */ /* 0x000fe2000800003f */
[----:B------:R2:W-:Y:S03]  /*adc0*/  @P2 SYNCS.ARRIVE.TRANS64 RZ, [R4+URZ+0x1c050], R3 ;  /* 0x01c0500304ff29a7 */ /* 0x0005e6000800003f */
[----:B------:R-:W-:-:S06]  /*add0*/  UISETP.NE.AND UP0, UPT, UR5, 0x2, UPT ;  /* 0x000000020500788c */ /* 0x000fcc000bf05270 */
[----:B------:R-:W-:-:S13]  /*ade0*/  PLOP3.LUT P0, PT, PT, PT, UP0, 0x80, 0x0 ;  /* 0x000000000000781c */ /* 0x000fda0003f0f008 */
[----:B--2---:R-:W-:Y:S05]  /*adf0*/  @P0 BRA `(.L_x_77) ;  /* 0x0000000000040947 */ /* 0x004fea0003800000 */
[----:B-1-3--:R-:W-:Y:S01]  /*ae00*/  BPT.TRAP 0x1 ;  /* 0x000000040000795c */ /* 0x00afe20000300000 */
.L_x_77:
[----:B------:R-:W-:-:S04]  /*ae10*/  LOP3.LUT P0, RZ, R0, 0x1f, RZ, 0xc0, !PT ;  /* 0x0000001f00ff7812 */ /* 0x000fc8000780c0ff */
[----:B------:R-:W-:-:S13]  /*ae20*/  PLOP3.LUT P0, PT, P0, P2, PT, 0x2a, 0x0 ;  /* 0x000000000000781c */ /* 0x000fda0000704572 */
[----:B------:R-:W-:Y:S05]  /*ae30*/  @P0 BRA `(.L_x_78) ;  /* 0x0000000000040947 */ /* 0x000fea0003800000 */
[----:B-1-3--:R-:W-:Y:S01]  /*ae40*/  BPT.TRAP 0x1 ;  /* 0x000000040000795c */ /* 0x00afe20000300000 */
.L_x_78:
[----:B------:R-:W-:Y:S01]  /*ae50*/  R2UR UR8, R4 ;  /* 0x00000000040872ca */ /* 0x000fe200000e0000 */
[----:B------:R-:W-:Y:S01]  /*ae60*/  ULDC.64 UR6, c[0x0][0x198] ;  /* 0x0000660000067ab9 */ /* 0x000fe20000000a00 */
[----:B------:R-:W-:Y:S01]  /*ae70*/  UMOV UR14, 0x0 ;  /* 0x00000000000e7882 */ /* 0x000fe20000000000 */
[----:B------:R-:W-:Y:S01]  /*ae80*/  UIADD3 UR6, UP0, UR6, 0xf0, URZ ;  /* 0x000000f006067890 */ /* 0x000fe2000ff1e03f */
[----:B------:R-:W-:Y:S01]  /*ae90*/  MOV R4, 0x1 ;  /* 0x0000000100047802 */ /* 0x000fe20000000f00 */
[----:B------:R-:W-:Y:S01]  /*aea0*/  UMOV UR15, 0x10000000 ;  /* 0x10000000000f7882 */ /* 0x000fe20000000000 */
[----:B------:R-:W-:Y:S01]  /*aeb0*/  UMOV UR10, URZ ;  /* 0x0000003f000a7c82 */ /* 0x000fe20008000000 */
[----:B------:R-:W-:Y:S01]  /*aec0*/  UIADD3.X UR7, URZ, UR7, URZ, UP0, !UPT ;  /* 0x000000073f077290 */ /* 0x000fe200087fe43f */
[----:B------:R-:W-:Y:S01]  /*aed0*/  MOV R8, 0x40 ;  /* 0x0000004000087802 */ /* 0x000fe20000000f00 */
[----:B-1----:R-:W-:Y:S01]  /*aee0*/  UMOV UR12, UR20 ;  /* 0x00000014000c7c82 */ /* 0x002fe20008000000 */
[----:B---3--:R-:W-:Y:S01]  /*aef0*/  UMOV UR13, UR21 ;  /* 0x00000015000d7c82 */ /* 0x008fe20008000000 */
[----:B------:R-:W-:Y:S01]  /*af00*/  UMOV UR18, 0x80 ;  /* 0x0000008000127882 */ /* 0x000fe20000000000 */
[----:B------:R-:W-:Y:S01]  /*af10*/  UMOV UR19, UR11 ;  /* 0x0000000b00137c82 */ /* 0x000fe20008000000 */
[----:B------:R-:W-:-:S02]  /*af20*/  UIADD3 UR9, UR8, 0x1c050, URZ ;  /* 0x0001c05008097890 */ /* 0x000fc4000fffe03f */
[----:B------:R-:W-:-:S05]  /*af30*/  UIADD3 UR16, UR8, 0x2000, URZ ;  /* 0x0000200008107890 */ /* 0x000fca000fffe03f */
[----:B------:R-:W-:Y:S02]  /*af40*/  UMOV UR17, UR9 ;  /* 0x0000000900117c82 */ /* 0x000fe40008000000 */
[----:B------:R2:W-:Y:S02]  /*af50*/  UTMALDG.4D [UR8], [UR6], desc[UR14] ;  /* 0x00000e08060075b4 */ /* 0x0005e40008019000 */
[----:B------:R2:W-:Y:S02]  /*af60*/  UTMALDG.4D [UR16], [UR6], desc[UR14] ;  /* 0x00000e10060075b4 */ /* 0x0005e40008019000 */
[----:B--2---:R-:W-:Y:S01]  /*af70*/  NOP ;  /* 0x0000000000007918 */ /* 0x004fe20000000000 */
.L_x_75:
[----:B-1-3--:R-:W-:Y:S05]  /*af80*/  BSYNC B0 ;  /* 0x0000000000007941 */ /* 0x00afea0003800000 */
.L_x_74:
[----:B------:R-:W1:Y:S01]  /*af90*/  LDC R3, c[0x0][0x28c] ;  /* 0x0000a300ff037b82 */ /* 0x000e620000000800 */
[----:B------:R-:W-:Y:S01]  /*afa0*/  BSSY B0, `(.L_x_79) ;  /* 0x000002a000007945 */ /* 0x000fe20003800000 */
[----:B-1----:R-:W-:-:S13]  /*afb0*/  ISETP.GT.AND P4, PT, R3, RZ, P3 ;  /* 0x000000ff0300720c */ /* 0x002fda0001f84270 */
[----:B------:R-:W-:Y:S05]  /*afc0*/  @!P4 BRA `(.L_x_80) ;  /* 0x00000000009cc947 */ /* 0x000fea0003800000 */
[----:B------:R-:W1:Y:S01]  /*afd0*/  S2R R5, SR_CgaCtaId ;  /* 0x0000000000057919 */ /* 0x000e620000008800 */
[----:B------:R-:W-:-:S04]  /*afe0*/  MOV R2, 0x400 ;  /* 0x0000040000027802 */ /* 0x000fc80000000f00 */
[----:B-1----:R-:W-:Y:S01]  /*aff0*/  LEA R2, R5, R2, 0x18 ;  /* 0x0000000205027211 */ /* 0x002fe200078ec0ff */
[----:B------:R-:W-:-:S05]  /*b000*/  IMAD.MOV.U32 R5, RZ, RZ, 0x1 ;  /* 0x00000001ff057424 */ /* 0x000fca00078e00ff */
[----:B------:R-:W-:-:S04]  /*b010*/  SHF.L.U32 R5, R5, 0x1f, RZ ;  /* 0x0000001f05057819 */ /* 0x000fc800000006ff */
[----:B------:R-:W1:Y:S02]  /*b020*/  SYNCS.PHASECHK.TRANS64.TRYWAIT P0, [R2+URZ+0x1c028], R5 ;  /* 0x01c02805020075a7 */ /* 0x000e64000800017f */
[----:B-1----:R-:W-:Y:S05]  /*b030*/  @!P0 BRA `(.L_x_81) ;  /* 0x0000001000608947 */ /* 0x002fea0003800000 */
.L_x_114:
[----:B------:R-:W-:Y:S01]  /*b040*/  ULOP3.LUT UR5, UR4, 0x2, URZ, 0xfc, !UPT ;  /* 0x0000000204057892 */ /* 0x000fe2000f8efc3f */
[----:B-1----:R-:W-:-:S03]  /*b050*/  @P2 MOV R5, 0x4000 ;  /* 0x0000400000052802 */ /* 0x002fc60000000f00 */
[----:B------:R-:W-:Y:S01]  /*b060*/  UPRMT UR5, UR5, 0x9910, URZ ;  /* 0x0000991005057896 */ /* 0x000fe2000800003f */
[----:B------:R1:W-:Y:S03]  /*b070*/  @P2 SYNCS.ARRIVE.TRANS64 RZ, [R2+URZ+0x1c000], R5 ;  /* 0x01c0000502ff29a7 */ /* 0x0003e6000800003f */
[----:B------:R-:W-:-:S06]  /*b080*/  UISETP.NE.AND UP0, UPT, UR5, 0x2, UPT ;  /* 0x000000020500788c */ /* 0x000fcc000bf05270 */
[----:B------:R-:W-:-:S13]  /*b090*/  PLOP3.LUT P0, PT, PT, PT, UP0, 0x80, 0x0 ;  /* 0x000000000000781c */ /* 0x000fda0003f0f008 */
[----:B-1----:R-:W-:Y:S05]  /*b0a0*/  @P0 BRA `(.L_x_82) ;  /* 0x0000000000040947 */ /* 0x002fea0003800000 */
[----:B------:R-:W-:Y:S01]  /*b0b0*/  BPT.TRAP 0x1 ;  /* 0x000000040000795c */ /* 0x000fe20000300000 */
.L_x_82:
[----:B------:R-:W-:-:S04]  /*b0c0*/  LOP3.LUT P0, RZ, R0, 0x1f, RZ, 0xc0, !PT ;  /* 0x0000001f00ff7812 */ /* 0x000fc8000780c0ff */
[----:B------:R-:W-:-:S13]  /*b0d0*/  PLOP3.LUT P0, PT, P0, P2, PT, 0x2a, 0x0 ;  /* 0x000000000000781c */ /* 0x000fda0000704572 */
[----:B------:R-:W-:Y:S05]  /*b0e0*/  @P0 BRA `(.L_x_83) ;  /* 0x0000000000040947 */ /* 0x000fea0003800000 */
[----:B------:R-:W-:Y:S01]  /*b0f0*/  BPT.TRAP 0x1 ;  /* 0x000000040000795c */ /* 0x000fe20000300000 */
.L_x_83:
[----:B------:R-:W-:Y:S01]  /*b100*/  R2UR UR24, R2 ;  /* 0x00000000021872ca */ /* 0x000fe200000e0000 */
[----:B------:R-:W-:Y:S01]  /*b110*/  ULDC.64 UR6, c[0x0][0x198] ;  /* 0x0000660000067ab9 */ /* 0x000fe20000000a00 */
[----:B------:R-:W-:Y:S01]  /*b120*/  UMOV UR19, URZ ;  /* 0x0000003f00137c82 */ /* 0x000fe20008000000 */
[----:B------:R-:W-:Y:S01]  /*b130*/  UIADD3 UR6, UP0, UR6, 0x1f0, URZ ;  /* 0x000001f006067890 */ /* 0x000fe2000ff1e03f */
[----:B------:R-:W-:Y:S01]  /*b140*/  MOV R2, 0x1 ;  /* 0x0000000100027802 */ /* 0x000fe20000000f00 */
[----:B------:R-:W-:Y:S01]  /*b150*/  UMOV UR8, 0x0 ;  /* 0x0000000000087882 */ /* 0x000fe20000000000 */
[----:B------:R-:W-:Y:S01]  /*b160*/  UMOV UR9, 0x10000000 ;  /* 0x1000000000097882 */ /* 0x000fe20000000000 */
[----:B------:R-:W-:Y:S01]  /*b170*/  UIADD3.X UR7, URZ, UR7, URZ, UP0, !UPT ;  /* 0x000000073f077290 */ /* 0x000fe200087fe43f */
[----:B------:R-:W-:Y:S01]  /*b180*/  UMOV UR18, URZ ;  /* 0x0000003f00127c82 */ /* 0x000fe20008000000 */
[----:B------:R-:W-:Y:S01]  /*b190*/  UMOV UR26, 0x80 ;  /* 0x00000080001a7882 */ /* 0x000fe20000000000 */
[----:B------:R-:W-:Y:S01]  /*b1a0*/  UMOV UR28, UR20 ;  /* 0x00000014001c7c82 */ /* 0x000fe20008000000 */
[----:B------:R-:W-:-:S02]  /*b1b0*/  UMOV UR29, UR21 ;  /* 0x00000015001d7c82 */ /* 0x000fc40008000000 */
[----:B------:R-:W-:Y:S02]  /*b1c0*/  UIADD3 UR16, UR24, 0x8000, URZ ;  /* 0x0000800018107890 */ /* 0x000fe4000fffe03f */
[----:B------:R-:W-:Y:S02]  /*b1d0*/  UIADD3 UR17, UR24, 0x1c000, URZ ;  /* 0x0001c00018117890 */ /* 0x000fe4000fffe03f */
[----:B------:R-:W-:Y:S01]  /*b1e0*/  UIADD3 UR24, UR24, 0xa000, URZ ;  /* 0x0000a00018187890 */ /* 0x000fe2000fffe03f */
[----:B------:R-:W-:-:S04]  /*b1f0*/  UMOV UR27, UR19 ;  /* 0x00000013001b7c82 */ /* 0x000fc80008000000 */
[----:B------:R-:W-:Y:S02]  /*b200*/  UMOV UR25, UR17 ;  /* 0x0000001100197c82 */ /* 0x000fe40008000000 */
[----:B------:R1:W-:Y:S02]  /*b210*/  UTMALDG.4D [UR16], [UR6], desc[UR8] ;  /* 0x00000810060075b4 */ /* 0x0003e40008019000 */
[----:B------:R1:W-:Y:S02]  /*b220*/  UTMALDG.4D [UR24], [UR6], desc[UR8] ;  /* 0x00000818060075b4 */ /* 0x0003e40008019000 */
[----:B-1----:R-:W-:Y:S01]  /*b230*/  NOP ;  /* 0x0000000000007918 */ /* 0x002fe20000000000 */
.L_x_80:
[----:B------:R-:W-:Y:S05]  /*b240*/  BSYNC B0 ;  /* 0x0000000000007941 */ /* 0x000fea0003800000 */
.L_x_79:
[----:B------:R-:W-:Y:S04]  /*b250*/  BSSY B0, `(.L_x_84) ;  /* 0x000002c000007945 */ /* 0x000fe80003800000 */
[----:B------:R-:W-:Y:S05]  /*b260*/  @!P3 BRA `(.L_x_85) ;  /* 0x0000000000a8b947 */ /* 0x000fea0003800000 */
[----:B------:R-:W1:Y:S01]  /*b270*/  S2R R6, SR_CgaCtaId ;  /* 0x0000000000067919 */ /* 0x000e620000008800 */
[----:B------:R-:W-:-:S04]  /*b280*/  MOV R5, 0x400 ;  /* 0x0000040000057802 */ /* 0x000fc80000000f00 */
[----:B-1----:R-:W-:Y:S01]  /*b290*/  LEA R7, R6, R5, 0x18 ;  /* 0x0000000506077211 */ /* 0x002fe200078ec0ff */
[----:B------:R-:W-:-:S03]  /*b2a0*/  IMAD.MOV.U32 R6, RZ, RZ, 0x1 ;  /* 0x00000001ff067424 */ /* 0x000fc600078e00ff */
[----:B------:R-:W-:Y:S02]  /*b2b0*/  LEA R5, R4, R7, 0x3 ;  /* 0x0000000704057211 */ /* 0x000fe400078e18ff */
[----:B------:R-:W-:-:S04]  /*b2c0*/  SHF.L.U32 R6, R6, 0x1f, RZ ;  /* 0x0000001f06067819 */ /* 0x000fc800000006ff */
[----:B------:R-:W1:Y:S02]  /*b2d0*/  SYNCS.PHASECHK.TRANS64.TRYWAIT P0, [R5+URZ+0x1c060], R6 ;  /* 0x01c06006050075a7 */ /* 0x000e64000800017f */
[----:B-1----:R-:W-:Y:S05]  /*b2e0*/  @!P0 BRA `(.L_x_86) ;  /* 0x0000000c00c88947 */ /* 0x002fea0003800000 */
.L_x_115:
        /* <DEDUP_REMOVED lines=8> */
.L_x_87:
[----:B------:R-:W-:-:S04]  /*b370*/  LOP3.LUT P0, RZ, R0, 0x1f, RZ, 0xc0, !PT ;  /* 0x0000001f00ff7812 */ /* 0x000fc8000780c0ff */
[----:B------:R-:W-:-:S13]  /*b380*/  PLOP3.LUT P0, PT, P0, P2, PT, 0x2a, 0x0 ;  /* 0x000000000000781c */ /* 0x000fda0000704572 */
[----:B------:R-:W-:Y:S05]  /*b390*/  @P0 BRA `(.L_x_88) ;  /* 0x0000000000040947 */ /* 0x000fea0003800000 */
[----:B------:R-:W-:Y:S01]  /*b3a0*/  BPT.TRAP 0x1 ;  /* 0x000000040000795c */ /* 0x000fe20000300000 */
.L_x_88:
[----:B------:R-:W-:Y:S01]  /*b3b0*/  R2UR UR24, R4 ;  /* 0x00000000041872ca */ /* 0x000fe200000e0000 */
[----:B------:R-:W-:Y:S01]  /*b3c0*/  ULDC.64 UR6, c[0x0][0x198] ;  /* 0x0000660000067ab9 */ /* 0x000fe20000000a00 */
[----:B------:R-:W-:Y:S01]  /*b3d0*/  R2UR UR5, R7 ;  /* 0x00000000070572ca */ /* 0x000fe200000e0000 */
[----:B------:R-:W-:Y:S01]  /*b3e0*/  UIADD3 UR6, UP0, UR6, 0xf0, URZ ;  /* 0x000000f006067890 */ /* 0x000fe2000ff1e03f */
[----:B------:R-:W-:Y:S01]  /*b3f0*/  R2UR UR27, R8 ;  /* 0x00000000081b72ca */ /* 0x000fe200000e0000 */
[----:B------:R-:W-:Y:S01]  /*b400*/  UMOV UR8, 0x0 ;  /* 0x0000000000087882 */ /* 0x000fe20000000000 */
[----:B------:R-:W-:Y:S01]  /*b410*/  R2UR UR25, R5 ;  /* 0x00000000051972ca */ /* 0x000fe200000e0000 */
[----:B------:R-:W-:Y:S01]  /*b420*/  UIADD3.X UR7, URZ, UR7, URZ, UP0, !UPT ;  /* 0x000000073f077290 */ /* 0x000fe200087fe43f */
[----:B------:R-:W-:Y:S01]  /*b430*/  UMOV UR9, 0x10000000 ;  /* 0x1000000000097882 */ /* 0x000fe20000000000 */
[----:B------:R-:W-:Y:S01]  /*b440*/  UMOV UR26, URZ ;  /* 0x0000003f001a7c82 */ /* 0x000fe20008000000 */
[----:B------:R-:W-:Y:S01]  /*b450*/  UMOV UR28, UR20 ;  /* 0x00000014001c7c82 */ /* 0x000fe20008000000 */
[----:B------:R-:W-:Y:S01]  /*b460*/  UMOV UR29, UR21 ;  /* 0x00000015001d7c82 */ /* 0x000fe20008000000 */
[----:B------:R-:W-:-:S03]  /*b470*/  UMOV UR18, 0x80 ;  /* 0x0000008000127882 */ /* 0x000fc60000000000 */
[----:B------:R-:W-:Y:S02]  /*b480*/  ULEA UR24, UR24, UR5, 0xe ;  /* 0x0000000518187291 */ /* 0x000fe4000f8e703f */
[----:B------:R-:W-:Y:S02]  /*b490*/  UIADD3 UR27, UR11, UR27, URZ ;  /* 0x0000001b0b1b7290 */ /* 0x000fe4000fffe03f */
[----:B------:R-:W-:Y:S02]  /*b4a0*/  UIADD3 UR25, UR25, 0x1c050, URZ ;  /* 0x0001c05019197890 */ /* 0x000fe4000fffe03f */
[----:B------:R-:W-:-:S03]  /*b4b0*/  UIADD3 UR16, UR24, 0x2000, URZ ;  /* 0x0000200018107890 */ /* 0x000fc6000fffe03f */
[----:B------:R-:W-:Y:S02]  /*b4c0*/  UMOV UR19, UR27 ;  /* 0x0000001b00137c82 */ /* 0x000fe40008000000 */
[----:B------:R-:W-:Y:S02]  /*b4d0*/  UMOV UR17, UR25 ;  /* 0x0000001900117c82 */ /* 0x000fe40008000000 */
[----:B------:R1:W-:Y:S02]  /*b4e0*/  UTMALDG.4D [UR24], [UR6], desc[UR8] ;  /* 0x00000818060075b4 */ /* 0x0003e40008019000 */
[----:B------:R1:W-:Y:S02]  /*b4f0*/  UTMALDG.4D [UR16], [UR6], desc[UR8] ;  /* 0x00000810060075b4 */ /* 0x0003e40008019000 */
[----:B-1----:R-:W-:Y:S01]  /*b500*/  NOP ;  /* 0x0000000000007918 */ /* 0x002fe20000000000 */
.L_x_85:
[----:B------:R-:W-:Y:S05]  /*b510*/  BSYNC B0 ;  /* 0x0000000000007941 */ /* 0x000fea0003800000 */
.L_x_84:
[----:B------:R-:W-:Y:S01]  /*b520*/  BSSY B0, `(.L_x_89) ;  /* 0x0000027000007945 */ /* 0x000fe20003800000 */
[----:B------:R-:W-:-:S03]  /*b530*/  IMAD.MOV.U32 R8, RZ, RZ, RZ ;  /* 0x000000ffff087224 */ /* 0x000fc600078e00ff */
[----:B------:R-:W-:Y:S05]  /*b540*/  @!P4 BRA `(.L_x_90) ;  /* 0x000000000090c947 */ /* 0x000fea0003800000 */
[----:B------:R-:W1:Y:S01]  /*b550*/  S2R R5, SR_CgaCtaId ;  /* 0x0000000000057919 */ /* 0x000e620000008800 */
[----:B------:R-:W-:Y:S02]  /*b560*/  MOV R4, 0x400 ;  /* 0x0000040000047802 */ /* 0x000fe40000000f00 */
[----:B------:R-:W-:-:S04]  /*b570*/  MOV R7, 0x1 ;  /* 0x0000000100077802 */ /* 0x000fc80000000f00 */
[----:B------:R-:W-:Y:S02]  /*b580*/  SHF.L.U32 R7, R7, 0x1f, RZ ;  /* 0x0000001f07077819 */ /* 0x000fe400000006ff */
[----:B-1----:R-:W-:-:S04]  /*b590*/  LEA R5, R5, R4, 0x18 ;  /* 0x0000000405057211 */ /* 0x002fc800078ec0ff */
[----:B------:R-:W-:-:S04]  /*b5a0*/  LEA R4, R2, R5, 0x3 ;  /* 0x0000000502047211 */ /* 0x000fc800078e18ff */
[----:B------:R-:W1:Y:S02]  /*b5b0*/  SYNCS.PHASECHK.TRANS64.TRYWAIT P0, [R4+URZ+0x1c028], R7 ;  /* 0x01c02807040075a7 */ /* 0x000e64000800017f */
[----:B-1----:R-:W-:Y:S05]  /*b5c0*/  @!P0 BRA `(.L_x_91) ;  /* 0x0000000c00248947 */ /* 0x002fea0003800000 */
.L_x_116:
[----:B------:R-:W-:Y:S01]  /*b5d0*/  ULOP3.LUT UR5, UR4, 0x2, URZ, 0xfc, !UPT ;  /* 0x0000000204057892 */ /* 0x000fe2000f8efc3f */
[----:B-1----:R-:W-:-:S03]  /*b5e0*/  @P2 IMAD.MOV.U32 R7, RZ, RZ, 0x4000 ;  /* 0x00004000ff072424 */ /* 0x002fc600078e00ff */
[----:B------:R-:W-:Y:S01]  /*b5f0*/  UPRMT UR5, UR5, 0x9910, URZ ;  /* 0x0000991005057896 */ /* 0x000fe2000800003f */
[----:B------:R1:W-:Y:S03]  /*b600*/  @P2 SYNCS.ARRIVE.TRANS64 RZ, [R4+URZ+0x1c000], R7 ;  /* 0x01c0000704ff29a7 */ /* 0x0003e6000800003f */
[----:B------:R-:W-:-:S06]  /*b610*/  UISETP.NE.AND UP0, UPT, UR5, 0x2, UPT ;  /* 0x000000020500788c */ /* 0x000fcc000bf05270 */
[----:B------:R-:W-:-:S13]  /*b620*/  PLOP3.LUT P0, PT, PT, PT, UP0, 0x80, 0x0 ;  /* 0x000000000000781c */ /* 0x000fda0003f0f008 */
[----:B-1----:R-:W-:Y:S05]  /*b630*/  @P0 BRA `(.L_x_92) ;  /* 0x0000000000040947 */ /* 0x002fea0003800000 */
[----:B------:R-:W-:Y:S01]  /*b640*/  BPT.TRAP 0x1 ;  /* 0x000000040000795c */ /* 0x000fe20000300000 */
.L_x_92:
[----:B------:R-:W-:-:S04]  /*b650*/  LOP3.LUT P0, RZ, R0, 0x1f, RZ, 0xc0, !PT ;  /* 0x0000001f00ff7812 */ /* 0x000fc8000780c0ff */
[----:B------:R-:W-:-:S13]  /*b660*/  PLOP3.LUT P0, PT, P0, P2, PT, 0x2a, 0x0 ;  /* 0x000000000000781c */ /* 0x000fda0000704572 */
[----:B------:R-:W-:Y:S05]  /*b670*/  @P0 BRA `(.L_x_93) ;  /* 0x0000000000040947 */ /* 0x000fea0003800000 */
[----:B------:R-:W-:Y:S01]  /*b680*/  BPT.TRAP 0x1 ;  /* 0x000000040000795c */ /* 0x000fe20000300000 */
.L_x_93:
[----:B------:R-:W-:Y:S01]  /*b690*/  LEA R5, R2, R5, 0xe ;  /* 0x0000000502057211 */ /* 0x000fe200078e70ff */
[----:B------:R-:W-:Y:S01]  /*b6a0*/  ULDC.64 UR6, c[0x0][0x198] ;  /* 0x0000660000067ab9 */ /* 0x000fe20000000a00 */
[----:B------:R-:W-:Y:S01]  /*b6b0*/  R2UR UR17, R4 ;  /* 0x00000000041172ca */ /* 0x000fe200000e0000 */
[----:B------:R-:W-:Y:S01]  /*b6c0*/  UIADD3 UR6, UP0, UR6, 0x2f0, URZ ;  /* 0x000002f006067890 */ /* 0x000fe2000ff1e03f */
[----:B------:R-:W-:Y:S01]  /*b6d0*/  R2UR UR16, R5 ;  /* 0x00000000051072ca */ /* 0x000fe200000e0000 */
[----:B------:R-:W-:Y:S01]  /*b6e0*/  UMOV UR8, 0x0 ;  /* 0x0000000000087882 */ /* 0x000fe20000000000 */
[----:B------:R-:W-:Y:S01]  /*b6f0*/  UMOV UR9, 0x10000000 ;  /* 0x1000000000097882 */ /* 0x000fe20000000000 */
[----:B------:R-:W-:Y:S01]  /*b700*/  UIADD3.X UR7, URZ, UR7, URZ, UP0, !UPT ;  /* 0x000000073f077290 */ /* 0x000fe200087fe43f */
[----:B------:R-:W-:Y:S01]  /*b710*/  IADD3 R2, R2, 0x1, RZ ;  /* 0x0000000102027810 */ /* 0x000fe20007ffe0ff */
[----:B------:R-:W-:Y:S01]  /*b720*/  UMOV UR18, URZ ;  /* 0x0000003f00127c82 */ /* 0x000fe20008000000 */
[----:B------:R-:W-:Y:S01]  /*b730*/  UMOV UR19, URZ ;  /* 0x0000003f00137c82 */ /* 0x000fe20008000000 */
[----:B------:R-:W-:-:S04]  /*b740*/  IMAD.MOV.U32 R8, RZ, RZ, 0x1 ;  /* 0x00000001ff087424 */ /* 0x000fc800078e00ff */
[----:B------:R-:W-:Y:S02]  /*b750*/  UIADD3 UR17, UR17, 0x1c000, URZ ;  /* 0x0001c00011117890 */ /* 0x000fe4000fffe03f */
[----:B------:R-:W-:-:S09]  /*b760*/  UIADD3 UR16, UR16, 0x8000, URZ ;  /* 0x0000800010107890 */ /* 0x000fd2000fffe03f */
[----:B------:R1:W-:Y:S02]  /*b770*/  UTMALDG.4D [UR16], [UR6], desc[UR8] ;  /* 0x00000810060075b4 */ /* 0x0003e40008019000 */
[----:B-1----:R-:W-:Y:S01]  /*b780*/  NOP ;  /* 0x0000000000007918 */ /* 0x002fe20000000000 */
.L_x_90:
[----:B------:R-:W-:Y:S05]  /*b790*/  BSYNC B0 ;  /* 0x0000000000007941 */ /* 0x000fea0003800000 */
.L_x_89:
[----:B------:R-:W-:-:S13]  /*b7a0*/  ISETP.GE.AND P0, PT, R3, 0x41, PT ;  /* 0x000000410300780c */ /* 0x000fda0003f06270 */
[----:B------:R-:W-:Y:S05]  /*b7b0*/  @!P0 EXIT ;  /* 0x000000000000894d */ /* 0x000fea0003800000 */
[----:B------:R-:W-:Y:S01]  /*b7c0*/  IADD3 R3, R3, 0x3f, RZ ;  /* 0x0000003f03037810 */ /* 0x000fe20007ffe0ff */
[----:B------:R-:W-:Y:S01]  /*b7d0*/  BSSY B0, `(.L_x_94) ;  /* 0x0000062000007945 */ /* 0x000fe20003800000 */
[----:B------:R-:W-:Y:S02]  /*b7e0*/  LOP3.LUT P0, RZ, R0, 0x1f, RZ, 0xc0, !PT ;  /* 0x0000001f00ff7812 */ /* 0x000fe4000780c0ff */
[----:B------:R-:W-:Y:S02]  /*b7f0*/  SHF.R.S32.HI R0, RZ, 0x1f, R3 ;  /* 0x0000001fff007819 */ /* 0x000fe40000011403 */
[----:B------:R-:W-:Y:S02]  /*b800*/  PLOP3.LUT P0, PT, P0, P2, PT, 0x2a, 0x0 ;  /* 0x000000000000781c */ /* 0x000fe40000704572 */
[----:B------:R-:W-:Y:S02]  /*b810*/  LEA.HI R0, R0, R3, RZ, 0x6 ;  /* 0x0000000300007211 */ /* 0x000fe400078f30ff */
[----:B------:R-:W-:-:S02]  /*b820*/  MOV R3, UR4 ;  /* 0x0000000400037c02 */ /* 0x000fc40008000f00 */
[----:B------:R-:W-:Y:S02]  /*b830*/  SHF.R.S32.HI R4, RZ, 0x6, R0 ;  /* 0x00000006ff047819 */ /* 0x000fe40000011400 */
[----:B------:R-:W-:Y:S02]  /*b840*/  LOP3.LUT R0, R3, 0x2, RZ, 0xfc, !PT ;  /* 0x0000000203007812 */ /* 0x000fe400078efcff */
[----:B------:R-:W-:Y:S01]  /*b850*/  MOV R3, 0x1 ;  /* 0x0000000100037802 */ /* 0x000fe20000000f00 */
[----:B------:R-:W-:-:S07]  /*b860*/  IMAD.SHL.U32 R4, R4, 0x2, RZ ;  /* 0x0000000204047824 */ /* 0x000fce00078e00ff */
.L_x_105:
[----:B------:R-:W-:Y:S04]  /*b870*/  BSSY B1, `(.L_x_95) ;  /* 0x000002c000017945 */ /* 0x000fe80003800000 */
[----:B------:R-:W-:Y:S05]  /*b880*/  @!P3 BRA `(.L_x_96) ;  /* 0x0000000000a8b947 */ /* 0x000fea0003800000 */
[----:B------:R-:W1:Y:S01]  /*b890*/  S2R R6, SR_CgaCtaId ;  /* 0x0000000000067919 */ /* 0x000e620000008800 */
[----:B------:R-:W-:-:S04]  /*b8a0*/  MOV R5, 0x400 ;  /* 0x0000040000057802 */ /* 0x000fc80000000f00 */
[----:B-1----:R-:W-:Y:S02]  /*b8b0*/  LEA R7, R6, R5, 0x18 ;  /* 0x0000000506077211 */ /* 0x002fe400078ec0ff */
[----:B------:R-:W-:Y:S02]  /*b8c0*/  SHF.L.U32 R5, R3, 0x1f, RZ ;  /* 0x0000001f03057819 */ /* 0x000fe400000006ff */
[----:B------:R-:W-:-:S04]  /*b8d0*/  LEA R6, R2, R7, 0x3 ;  /* 0x0000000702067211 */ /* 0x000fc800078e18ff */
[----:B------:R-:W1:Y:S02]  /*b8e0*/  SYNCS.PHASECHK.TRANS64.TRYWAIT P4, [R6+URZ+0x1c028], R5 ;  /* 0x01c02805060075a7 */ /* 0x000e64000808017f */
[----:B-1----:R-:W-:Y:S05]  /*b8f0*/  @!P4 BRA `(.L_x_97) ;  /* 0x00000008006cc947 */ /* 0x002fea0003800000 */
.L_x_117:
[----:B-1----:R-:W-:-:S04]  /*b900*/  @P2 IMAD.MOV.U32 R5, RZ, RZ, 0x4000 ;  /* 0x00004000ff052424 */ /* 0x002fc800078e00ff */
[----:B------:R1:W-:Y:S02]  /*b910*/  @P2 SYNCS.ARRIVE.TRANS64 RZ, [R6+URZ+0x1c000], R5 ;  /* 0x01c0000506ff29a7 */ /* 0x0003e4000800003f */
[----:B-1----:R-:W-:-:S04]  /*b920*/  PRMT R5, R0, 0x9910, RZ ;  /* 0x0000991000057816 */ /* 0x002fc800000000ff */
[----:B------:R-:W-:-:S13]  /*b930*/  ISETP.NE.AND P4, PT, R5, 0x2, PT ;  /* 0x000000020500780c */ /* 0x000fda0003f85270 */
[----:B------:R-:W-:Y:S05]  /*b940*/  @P4 BRA `(.L_x_98) ;  /* 0x0000000000044947 */ /* 0x000fea0003800000 */
[----:B------:R-:W-:Y:S01]  /*b950*/  BPT.TRAP 0x1 ;  /* 0x000000040000795c */ /* 0x000fe20000300000 */
.L_x_98:
[----:B------:R-:W-:Y:S05]  /*b960*/  @P0 BRA `(.L_x_99) ;  /* 0x0000000000040947 */ /* 0x000fea0003800000 */
[----:B------:R-:W-:Y:S01]  /*b970*/  BPT.TRAP 0x1 ;  /* 0x000000040000795c */ /* 0x000fe20000300000 */
.L_x_99:
[----:B------:R-:W-:Y:S01]  /*b980*/  LEA R7, R2, R7, 0xe ;  /* 0x0000000702077211 */ /* 0x000fe200078e70ff */
[----:B------:R-:W-:Y:S01]  /*b990*/  ULDC.64 UR6, c[0x0][0x198] ;  /* 0x0000660000067ab9 */ /* 0x000fe20000000a00 */
[----:B------:R-:W-:Y:S01]  /*b9a0*/  R2UR UR17, R6 ;  /* 0x00000000061172ca */ /* 0x000fe200000e0000 */
[----:B------:R-:W-:Y:S01]  /*b9b0*/  UIADD3 UR6, UP0, UR6, 0x1f0, URZ ;  /* 0x000001f006067890 */ /* 0x000fe2000ff1e03f */
[----:B------:R-:W-:Y:S01]  /*b9c0*/  R2UR UR24, R7 ;  /* 0x00000000071872ca */ /* 0x000fe200000e0000 */
[----:B------:R-:W-:Y:S01]  /*b9d0*/  UMOV UR8, 0x0 ;  /* 0x0000000000087882 */ /* 0x000fe20000000000 */
[----:B------:R-:W-:Y:S01]  /*b9e0*/  R2UR UR19, R8 ;  /* 0x00000000081372ca */ /* 0x000fe200000e0000 */
[----:B------:R-:W-:Y:S01]  /*b9f0*/  UIADD3.X UR7, URZ, UR7, URZ, UP0, !UPT ;  /* 0x000000073f077290 */ /* 0x000fe200087fe43f */
[----:B------:R-:W-:Y:S01]  /*ba00*/  IADD3 R5, R2, 0x1, RZ ;  /* 0x0000000102057810 */ /* 0x000fe20007ffe0ff */
[----:B------:R-:W-:Y:S01]  /*ba10*/  UMOV UR9, 0x10000000 ;  /* 0x1000000000097882 */ /* 0x000fe20000000000 */
[----:B------:R-:W-:Y:S01]  /*ba20*/  UMOV UR18, URZ ;  /* 0x0000003f00127c82 */ /* 0x000fe20008000000 */
[----:B------:R-:W-:Y:S01]  /*ba30*/  UMOV UR26, 0x80 ;  /* 0x00000080001a7882 */ /* 0x000fe20000000000 */
[----:B------:R-:W-:Y:S01]  /*ba40*/  UMOV UR28, UR20 ;  /* 0x00000014001c7c82 */ /* 0x000fe20008000000 */
[----:B------:R-:W-:Y:S01]  /*ba50*/  UMOV UR29, UR21 ;  /* 0x00000015001d7c82 */ /* 0x000fe20008000000 */
[----:B------:R-:W-:Y:S01]  /*ba60*/  ISETP.NE.AND P4, PT, R5, 0x5, PT ;  /* 0x000000050500780c */ /* 0x000fe20003f85270 */
[----:B------:R-:W-:-:S02]  /*ba70*/  UIADD3 UR17, UR17, 0x1c000, URZ ;  /* 0x0001c00011117890 */ /* 0x000fc4000fffe03f */
[----:B------:R-:W-:Y:S01]  /*ba80*/  UIADD3 UR16, UR24, 0x8000, URZ ;  /* 0x0000800018107890 */ /* 0x000fe2000fffe03f */
[----:B------:R-:W-:Y:S01]  /*ba90*/  SEL R2, RZ, 0x1, P4 ;  /* 0x00000001ff027807 */ /* 0x000fe20002000000 */
[----:B------:R-:W-:Y:S02]  /*baa0*/  USHF.L.U32 UR19, UR19, 0x6, URZ ;  /* 0x0000000613137899 */ /* 0x000fe4000800063f */
[----:B------:R-:W-:Y:S01]  /*bab0*/  UIADD3 UR24, UR24, 0xa000, URZ ;  /* 0x0000a00018187890 */ /* 0x000fe2000fffe03f */
[----:B------:R-:W-:Y:S01]  /*bac0*/  LOP3.LUT R3, R3, R2, RZ, 0x3c, !PT ;  /* 0x0000000203037212 */ /* 0x000fe200078e3cff */
[----:B------:R-:W-:Y:S01]  /*bad0*/  UMOV UR25, UR17 ;  /* 0x0000001100197c82 */ /* 0x000fe20008000000 */
[----:B------:R-:W-:Y:S02]  /*bae0*/  SEL R2, R5, RZ, P4 ;  /* 0x000000ff05027207 */ /* 0x000fe40002000000 */
[----:B------:R-:W-:Y:S02]  /*baf0*/  UMOV UR27, UR19 ;  /* 0x00000013001b7c82 */ /* 0x000fe40008000000 */
[----:B------:R1:W-:Y:S02]  /*bb00*/  UTMALDG.4D [UR16], [UR6], desc[UR8] ;  /* 0x00000810060075b4 */ /* 0x0003e40008019000 */
[----:B------:R1:W-:Y:S02]  /*bb10*/  UTMALDG.4D [UR24], [UR6], desc[UR8] ;  /* 0x00000818060075b4 */ /* 0x0003e40008019000 */
[----:B-1----:R-:W-:Y:S01]  /*bb20*/  NOP ;  /* 0x0000000000007918 */ /* 0x002fe20000000000 */
.L_x_96:
[----:B------:R-:W-:Y:S05]  /*bb30*/  BSYNC B1 ;  /* 0x0000000000017941 */ /* 0x000fea0003800000 */
.L_x_95:
[----:B------:R-:W-:Y:S01]  /*bb40*/  ISETP.LT.OR P4, PT, R4, 0x4, !P3 ;  /* 0x000000040400780c */ /* 0x000fe20005f81670 */
[----:B------:R-:W-:-:S12]  /*bb50*/  BSSY B1, `(.L_x_100) ;  /* 0x0000026000017945 */ /* 0x000fd80003800000 */
[----:B------:R-:W-:Y:S05]  /*bb60*/  @P4 BRA `(.L_x_101) ;  /* 0x0000000000904947 */ /* 0x000fea0003800000 */
[----:B------:R-:W1:Y:S01]  /*bb70*/  S2R R6, SR_CgaCtaId ;  /* 0x0000000000067919 */ /* 0x000e620000008800 */
[----:B------:R-:W-:Y:S02]  /*bb80*/  MOV R5, 0x400 ;  /* 0x0000040000057802 */ /* 0x000fe40000000f00 */
[----:B------:R-:W-:Y:S02]  /*bb90*/  SHF.L.U32 R7, R3, 0x1f, RZ ;  /* 0x0000001f03077819 */ /* 0x000fe400000006ff */
[----:B-1----:R-:W-:-:S05]  /*bba0*/  LEA R5, R6, R5, 0x18 ;  /* 0x0000000506057211 */ /* 0x002fca00078ec0ff */
[----:B------:R-:W-:-:S04]  /*bbb0*/  IMAD R6, R2, 0x8, R5 ;  /* 0x0000000802067824 */ /* 0x000fc800078e0205 */
[----:B------:R-:W1:Y:S02]  /*bbc0*/  SYNCS.PHASECHK.TRANS64.TRYWAIT P4, [R6+URZ+0x1c028], R7 ;  /* 0x01c02807060075a7 */ /* 0x000e64000808017f */
[----:B-1----:R-:W-:Y:S05]  /*bbd0*/  @!P4 BRA `(.L_x_102) ;  /* 0x0000000400c8c947 */ /* 0x002fea0003800000 */
.L_x_118:
[----:B-1----:R-:W-:-:S04]  /*bbe0*/  @P1 MOV R7, 0x4000 ;  /* 0x0000400000071802 */ /* 0x002fc80000000f00 */
[----:B------:R1:W-:Y:S02]  /*bbf0*/  @P1 SYNCS.ARRIVE.TRANS64 RZ, [R6+URZ+0x1c000], R7 ;  /* 0x01c0000706ff19a7 */ /* 0x0003e4000800003f */
[----:B-1----:R-:W-:-:S04]  /*bc00*/  PRMT R7, R0, 0x9910, RZ ;  /* 0x0000991000077816 */ /* 0x002fc800000000ff */
[----:B------:R-:W-:-:S13]  /*bc10*/  ISETP.NE.AND P4, PT, R7, 0x2, PT ;  /* 0x000000020700780c */ /* 0x000fda0003f85270 */
[----:B------:R-:W-:Y:S05]  /*bc20*/  @P4 BRA `(.L_x_103) ;  /* 0x0000000000044947 */ /* 0x000fea0003800000 */
[----:B------:R-:W-:Y:S01]  /*bc30*/  BPT.TRAP 0x1 ;  /* 0x000000040000795c */ /* 0x000fe20000300000 */
.L_x_103:
[----:B------:R-:W-:Y:S05]  /*bc40*/  @P0 BRA `(.L_x_104) ;  /* 0x0000000000040947 */ /* 0x000fea0003800000 */
[----:B------:R-:W-:Y:S01]  /*bc50*/  BPT.TRAP 0x1 ;  /* 0x000000040000795c */ /* 0x000fe20000300000 */
.L_x_104:
        /* <DEDUP_REMOVED lines=8> */
[----:B------:R-:W-:Y:S01]  /*bce0*/  VIADD R2, R2, 0x1 ;  /* 0x0000000102027836 */ /* 0x000fe20000000000 */
[----:B------:R-:W-:Y:S01]  /*bcf0*/  UMOV UR9, 0x10000000 ;  /* 0x1000000000097882 */ /* 0x000fe20000000000 */
[----:B------:R-:W-:Y:S01]  /*bd00*/  UMOV UR19, URZ ;  /* 0x0000003f00137c82 */ /* 0x000fe20008000000 */
[----:B------:R-:W-:-:S02]  /*bd10*/  IADD3 R8, R8, 0x1, RZ ;  /* 0x0000000108087810 */ /* 0x000fc40007ffe0ff */
[C---:B------:R-:W-:Y:S02]  /*bd20*/  ISETP.NE.AND P4, PT, R2.reuse, 0x5, PT ;  /* 0x000000050200780c */ /* 0x040fe40003f85270 */
[----:B------:R-:W-:Y:S02]  /*bd30*/  UIADD3 UR17, UR17, 0x1c000, URZ ;  /* 0x0001c00011117890 */ /* 0x000fe4000fffe03f */
[----:B------:R-:W-:Y:S01]  /*bd40*/  UIADD3 UR16, UR16, 0x8000, URZ ;  /* 0x0000800010107890 */ /* 0x000fe2000fffe03f */
[----:B------:R-:W-:Y:S01]  /*bd50*/  SEL R6, RZ, 0x1, P4 ;  /* 0x00000001ff067807 */ /* 0x000fe20002000000 */
[----:B------:R-:W-:Y:S01]  /*bd60*/  USHF.L.U32 UR18, UR18, 0x6, URZ ;  /* 0x0000000612127899 */ /* 0x000fe2000800063f */
[----:B------:R-:W-:Y:S02]  /*bd70*/  SEL R2, R2, RZ, P4 ;  /* 0x000000ff02027207 */ /* 0x000fe40002000000 */
[----:B------:R-:W-:-:S06]  /*bd80*/  LOP3.LUT R3, R3, R6, RZ, 0x3c, !PT ;  /* 0x0000000603037212 */ /* 0x000fcc00078e3cff */
[----:B------:R1:W-:Y:S02]  /*bd90*/  UTMALDG.4D [UR16], [UR6], desc[UR8] ;  /* 0x00000810060075b4 */ /* 0x0003e40008019000 */
[----:B-1----:R-:W-:Y:S01]  /*bda0*/  NOP ;  /* 0x0000000000007918 */ /* 0x002fe20000000000 */
.L_x_101:
[----:B------:R-:W-:Y:S05]  /*bdb0*/  BSYNC B1 ;  /* 0x0000000000017941 */ /* 0x000fea0003800000 */
.L_x_100:
[C---:B------:R-:W-:Y:S02]  /*bdc0*/  ISETP.GT.AND P4, PT, R4.reuse, 0x4, PT ;  /* 0x000000040400780c */ /* 0x040fe40003f84270 */
[----:B------:R-:W-:-:S11]  /*bdd0*/  IADD3 R4, R4, -0x2, RZ ;  /* 0xfffffffe04047810 */ /* 0x000fd60007ffe0ff */
[----:B------:R-:W-:Y:S05]  /*bde0*/  @P4 BRA `(.L_x_105) ;  /* 0xfffffff800a04947 */ /* 0x000fea000383ffff */
[----:B------:R-:W-:Y:S05]  /*bdf0*/  BSYNC B0 ;  /* 0x0000000000007941 */ /* 0x000fea0003800000 */
.L_x_94:
[----:B------:R-:W-:Y:S05]  /*be00*/  EXIT ;  /* 0x000000000000794d */ /* 0x000fea0003800000 */
.L_x_15:
[----:B--2---:R-:W-:-:S04]  /*be10*/  IMAD.U32 R3, RZ, RZ, UR8 ;  /* 0x00000008ff037e24 */ /* 0x004fc8000f8e00ff */
[----:B------:R2:W3:Y:S03]  /*be20*/  SYNCS.PHASECHK.TRANS64.TRYWAIT P1, [R3+URZ+0x1c050], R4 ;  /* 0x01c05004030075a7 */ /* 0x0004e6000802017f */
[----:B---3--:R-:W-:Y:S05]  /*be30*/  @!P1 NANOSLEEP.SYNCS 0x989680 ;  /* 0x009896800000995d */ /* 0x008fea0003900000 */
[----:B------:R-:W3:Y:S02]  /*be40*/  @!P1 SYNCS.PHASECHK.TRANS64 P1, [R3+URZ+0x1c050], R4 ;  /* 0x01c05004030095a7 */ /* 0x000ee4000802007f */
[----:B---3--:R-:W-:Y:S05]  /*be50*/  @!P1 BRA `(.L_x_15) ;  /* 0xfffffffc00ec9947 */ /* 0x008fea000383ffff */
[----:B------:R-:W-:Y:S05]  /*be60*/  BRA `(.L_x_106) ;  /* 0xffffff4c00e07947 */ /* 0x000fea000383ffff */
.L_x_17:
[----:B--2---:R-:W-:-:S04]  /*be70*/  MOV R3, UR37 ;  /* 0x0000002500037c02 */ /* 0x004fc80008000f00 */
[----:B------:R2:W3:Y:S03]  /*be80*/  SYNCS.PHASECHK.TRANS64.TRYWAIT P1, [R3+URZ+0x1c000], R12 ;  /* 0x01c0000c030075a7 */ /* 0x0004e6000802017f */
[----:B---3--:R-:W-:Y:S05]  /*be90*/  @!P1 NANOSLEEP.SYNCS 0x989680 ;  /* 0x009896800000995d */ /* 0x008fea0003900000 */
[----:B------:R-:W3:Y:S02]  /*bea0*/  @!P1 SYNCS.PHASECHK.TRANS64 P1, [R3+URZ+0x1c000], R12 ;  /* 0x01c0000c030095a7 */ /* 0x000ee4000802007f */
[----:B---3--:R-:W-:Y:S05]  /*beb0*/  @!P1 BRA `(.L_x_17) ;  /* 0xfffffffc00ec9947 */ /* 0x008fea000383ffff */
[----:B------:R-:W-:Y:S05]  /*bec0*/  BRA `(.L_x_107) ;  /* 0xffffff4c00e87947 */ /* 0x000fea000383ffff */
.L_x_18:
[----:B--2---:R-:W-:-:S04]  /*bed0*/  MOV R3, UR39 ;  /* 0x0000002700037c02 */ /* 0x004fc80008000f00 */
[----:B------:R2:W3:Y:S03]  /*bee0*/  SYNCS.PHASECHK.TRANS64.TRYWAIT P1, [R3+URZ+-0x8], R2 ;  /* 0xfffff802030075a7 */ /* 0x0004e6000802017f */
[----:B---3--:R-:W-:Y:S05]  /*bef0*/  @!P1 NANOSLEEP.SYNCS 0x989680 ;  /* 0x009896800000995d */ /* 0x008fea0003900000 */
[----:B------:R-:W3:Y:S02]  /*bf00*/  @!P1 SYNCS.PHASECHK.TRANS64 P1, [R3+URZ+-0x8], R2 ;  /* 0xfffff802030095a7 */ /* 0x000ee4000802007f */
[----:B---3--:R-:W-:Y:S05]  /*bf10*/  @!P1 BRA `(.L_x_18) ;  /* 0xfffffffc00ec9947 */ /* 0x008fea000383ffff */
[----:B------:R-:W-:Y:S05]  /*bf20*/  BRA `(.L_x_108) ;  /* 0xffffff4c00e47947 */ /* 0x000fea000383ffff */
.L_x_20:
[----:B-1----:R-:W-:-:S04]  /*bf30*/  IMAD.U32 R13, RZ, RZ, UR37 ;  /* 0x00000025ff0d7e24 */ /* 0x002fc8000f8e00ff */
[----:B------:R1:W2:Y:S03]  /*bf40*/  SYNCS.PHASECHK.TRANS64.TRYWAIT P2, [R13+URZ+0x1c008], R12 ;  /* 0x01c0080c0d0075a7 */ /* 0x0002a6000804017f */
[----:B--2---:R-:W-:Y:S05]  /*bf50*/  @!P2 NANOSLEEP.SYNCS 0x989680 ;  /* 0x009896800000a95d */ /* 0x004fea0003900000 */
[----:B------:R-:W2:Y:S02]  /*bf60*/  @!P2 SYNCS.PHASECHK.TRANS64 P2, [R13+URZ+0x1c008], R12 ;  /* 0x01c0080c0d00a5a7 */ /* 0x000ea4000804007f */
[----:B--2---:R-:W-:Y:S05]  /*bf70*/  @!P2 BRA `(.L_x_20) ;  /* 0xfffffffc00eca947 */ /* 0x004fea000383ffff */
[----:B------:R-:W-:Y:S05]  /*bf80*/  BRA `(.L_x_109) ;  /* 0xffffff6c00c47947 */ /* 0x000fea000383ffff */
.L_x_25:
[----:B-1----:R-:W-:-:S04]  /*bf90*/  MOV R7, UR4 ;  /* 0x0000000400077c02 */ /* 0x002fc80008000f00 */
[----:B------:R1:W2:Y:S03]  /*bfa0*/  SYNCS.PHASECHK.TRANS64.TRYWAIT P3, [R7+URZ+0x1c000], R4 ;  /* 0x01c00004070075a7 */ /* 0x0002a6000806017f */
[----:B--2---:R-:W-:Y:S05]  /*bfb0*/  @!P3 NANOSLEEP.SYNCS 0x989680 ;  /* 0x009896800000b95d */ /* 0x004fea0003900000 */
[----:B------:R-:W2:Y:S02]  /*bfc0*/  @!P3 SYNCS.PHASECHK.TRANS64 P3, [R7+URZ+0x1c000], R4 ;  /* 0x01c000040700b5a7 */ /* 0x000ea4000806007f */
[----:B--2---:R-:W-:Y:S05]  /*bfd0*/  @!P3 BRA `(.L_x_25) ;  /* 0xfffffffc00ecb947 */ /* 0x004fea000383ffff */
[----:B------:R-:W-:Y:S05]  /*bfe0*/  BRA `(.L_x_110) ;  /* 0xffffff7000587947 */ /* 0x000fea000383ffff */
.L_x_29:
[----:B-1----:R-:W-:-:S04]  /*bff0*/  MOV R14, UR4 ;  /* 0x00000004000e7c02 */ /* 0x002fc80008000f00 */
[----:B------:R1:W2:Y:S03]  /*c000*/  SYNCS.PHASECHK.TRANS64.TRYWAIT P3, [R14+URZ+0x1c000], R17 ;  /* 0x01c000110e0075a7 */ /* 0x0002a6000806017f */
[----:B--2---:R-:W-:Y:S05]  /*c010*/  @!P3 NANOSLEEP.SYNCS 0x989680 ;  /* 0x009896800000b95d */ /* 0x004fea0003900000 */
[----:B------:R-:W2:Y:S02]  /*c020*/  @!P3 SYNCS.PHASECHK.TRANS64 P3, [R14+URZ+0x1c000], R17 ;  /* 0x01c000110e00b5a7 */ /* 0x000ea4000806007f */
[----:B--2---:R-:W-:Y:S05]  /*c030*/  @!P3 BRA `(.L_x_29) ;  /* 0xfffffffc00ecb947 */ /* 0x004fea000383ffff */
[----:B------:R-:W-:Y:S05]  /*c040*/  BRA `(.L_x_28) ;  /* 0xffffff9000fc7947 */ /* 0x000fea000383ffff */
.L_x_37:
[----:B-1----:R-:W-:-:S04]  /*c050*/  IMAD.U32 R7, RZ, RZ, UR4 ;  /* 0x00000004ff077e24 */ /* 0x002fc8000f8e00ff */
[----:B------:R1:W2:Y:S03]  /*c060*/  SYNCS.PHASECHK.TRANS64.TRYWAIT P3, [R7+URZ+0x1c000], R4 ;  /* 0x01c00004070075a7 */ /* 0x0002a6000806017f */
[----:B--2---:R-:W-:Y:S05]  /*c070*/  @!P3 NANOSLEEP.SYNCS 0x989680 ;  /* 0x009896800000b95d */ /* 0x004fea0003900000 */
[----:B------:R-:W2:Y:S02]  /*c080*/  @!P3 SYNCS.PHASECHK.TRANS64 P3, [R7+URZ+0x1c000], R4 ;  /* 0x01c000040700b5a7 */ /* 0x000ea4000806007f */
[----:B--2---:R-:W-:Y:S05]  /*c090*/  @!P3 BRA `(.L_x_37) ;  /* 0xfffffffc00ecb947 */ /* 0x004fea000383ffff */
[----:B------:R-:W-:Y:S05]  /*c0a0*/  BRA `(.L_x_111) ;  /* 0xffffff9400cc7947 */ /* 0x000fea000383ffff */
.L_x_41:
[----:B-1----:R-:W-:-:S04]  /*c0b0*/  MOV R12, UR4 ;  /* 0x00000004000c7c02 */ /* 0x002fc80008000f00 */
[----:B------:R1:W2:Y:S03]  /*c0c0*/  SYNCS.PHASECHK.TRANS64.TRYWAIT P3, [R12+URZ+0x1c000], R13 ;  /* 0x01c0000d0c0075a7 */ /* 0x0002a6000806017f */
[----:B--2---:R-:W-:Y:S05]  /*c0d0*/  @!P3 NANOSLEEP.SYNCS 0x989680 ;  /* 0x009896800000b95d */ /* 0x004fea0003900000 */
[----:B------:R-:W2:Y:S02]  /*c0e0*/  @!P3 SYNCS.PHASECHK.TRANS64 P3, [R12+URZ+0x1c000], R13 ;  /* 0x01c0000d0c00b5a7 */ /* 0x000ea4000806007f */
[----:B--2---:R-:W-:Y:S05]  /*c0f0*/  @!P3 BRA `(.L_x_41) ;  /* 0xfffffffc00ecb947 */ /* 0x004fea000383ffff */
[----:B------:R-:W-:Y:S05]  /*c100*/  BRA `(.L_x_40) ;  /* 0xffffffbc00847947 */ /* 0x000fea000383ffff */
.L_x_57:
[----:B-1----:R-:W-:-:S04]  /*c110*/  MOV R3, UR39 ;  /* 0x0000002700037c02 */ /* 0x002fc80008000f00 */
[----:B------:R1:W2:Y:S03]  /*c120*/  SYNCS.PHASECHK.TRANS64.TRYWAIT P0, [R3+URZ+0x8], R0 ;  /* 0x00000800030075a7 */ /* 0x0002a6000800017f */
[----:B--2---:R-:W-:Y:S05]  /*c130*/  @!P0 NANOSLEEP.SYNCS 0x989680 ;  /* 0x009896800000895d */ /* 0x004fea0003900000 */
[----:B------:R-:W2:Y:S02]  /*c140*/  @!P0 SYNCS.PHASECHK.TRANS64 P0, [R3+URZ+0x8], R0 ;  /* 0x00000800030085a7 */ /* 0x000ea4000800007f */
[----:B--2---:R-:W-:Y:S05]  /*c150*/  @!P0 BRA `(.L_x_57) ;  /* 0xfffffffc00ec8947 */ /* 0x004fea000383ffff */
[----:B------:R-:W-:Y:S05]  /*c160*/  BRA `(.L_x_112) ;  /* 0xffffffc8007c7947 */ /* 0x000fea000383ffff */
.L_x_76:
[----:B--2---:R2:W4:Y:S02]  /*c170*/  SYNCS.PHASECHK.TRANS64.TRYWAIT P0, [R4+URZ+0x1c060], R3 ;  /* 0x01c06003040075a7 */ /* 0x004524000800017f */
[----:B----4-:R-:W-:Y:S05]  /*c180*/  @!P0 NANOSLEEP.SYNCS 0x989680 ;  /* 0x009896800000895d */ /* 0x010fea0003900000 */
[----:B------:R-:W4:Y:S02]  /*c190*/  @!P0 SYNCS.PHASECHK.TRANS64 P0, [R4+URZ+0x1c060], R3 ;  /* 0x01c06003040085a7 */ /* 0x000f24000800007f */
[----:B----4-:R-:W-:Y:S05]  /*c1a0*/  @!P0 BRA `(.L_x_76) ;  /* 0xfffffffc00f08947 */ /* 0x010fea000383ffff */
[----:B------:R-:W-:Y:S05]  /*c1b0*/  BRA `(.L_x_113) ;  /* 0xffffffe800f47947 */ /* 0x000fea000383ffff */
.L_x_81:
[----:B-1----:R1:W2:Y:S02]  /*c1c0*/  SYNCS.PHASECHK.TRANS64.TRYWAIT P0, [R2+URZ+0x1c028], R5 ;  /* 0x01c02805020075a7 */ /* 0x0022a4000800017f */
[----:B--2---:R-:W-:Y:S05]  /*c1d0*/  @!P0 NANOSLEEP.SYNCS 0x989680 ;  /* 0x009896800000895d */ /* 0x004fea0003900000 */
[----:B------:R-:W2:Y:S02]  /*c1e0*/  @!P0 SYNCS.PHASECHK.TRANS64 P0, [R2+URZ+0x1c028], R5 ;  /* 0x01c02805020085a7 */ /* 0x000ea4000800007f */
[----:B--2---:R-:W-:Y:S05]  /*c1f0*/  @!P0 BRA `(.L_x_81) ;  /* 0xfffffffc00f08947 */ /* 0x004fea000383ffff */
[----:B------:R-:W-:Y:S05]  /*c200*/  BRA `(.L_x_114) ;  /* 0xffffffec008c7947 */ /* 0x000fea000383ffff */
.L_x_86:
[----:B-1----:R1:W2:Y:S02]  /*c210*/  SYNCS.PHASECHK.TRANS64.TRYWAIT P0, [R5+URZ+0x1c060], R6 ;  /* 0x01c06006050075a7 */ /* 0x0022a4000800017f */
[----:B--2---:R-:W-:Y:S05]  /*c220*/  @!P0 NANOSLEEP.SYNCS 0x989680 ;  /* 0x009896800000895d */ /* 0x004fea0003900000 */
[----:B------:R-:W2:Y:S02]  /*c230*/  @!P0 SYNCS.PHASECHK.TRANS64 P0, [R5+URZ+0x1c060], R6 ;  /* 0x01c06006050085a7 */ /* 0x000ea4000800007f */
[----:B--2---:R-:W-:Y:S05]  /*c240*/  @!P0 BRA `(.L_x_86) ;  /* 0xfffffffc00f08947 */ /* 0x004fea000383ffff */
[----:B------:R-:W-:Y:S05]  /*c250*/  BRA `(.L_x_115) ;  /* 0xfffffff000247947 */ /* 0x000fea000383ffff */
.L_x_91:
[----:B-1----:R1:W2:Y:S02]  /*c260*/  SYNCS.PHASECHK.TRANS64.TRYWAIT P0, [R4+URZ+0x1c028], R7 ;  /* 0x01c02807040075a7 */ /* 0x0022a4000800017f */
[----:B--2---:R-:W-:Y:S05]  /*c270*/  @!P0 NANOSLEEP.SYNCS 0x989680 ;  /* 0x009896800000895d */ /* 0x004fea0003900000 */
[----:B------:R-:W2:Y:S02]  /*c280*/  @!P0 SYNCS.PHASECHK.TRANS64 P0, [R4+URZ+0x1c028], R7 ;  /* 0x01c02807040085a7 */ /* 0x000ea4000800007f */
[----:B--2---:R-:W-:Y:S05]  /*c290*/  @!P0 BRA `(.L_x_91) ;  /* 0xfffffffc00f08947 */ /* 0x004fea000383ffff */
[----:B------:R-:W-:Y:S05]  /*c2a0*/  BRA `(.L_x_116) ;  /* 0xfffffff000c87947 */ /* 0x000fea000383ffff */
.L_x_97:
[----:B-1----:R1:W2:Y:S02]  /*c2b0*/  SYNCS.PHASECHK.TRANS64.TRYWAIT P4, [R6+URZ+0x1c028], R5 ;  /* 0x01c02805060075a7 */ /* 0x0022a4000808017f */
[----:B--2---:R-:W-:Y:S05]  /*c2c0*/  @!P4 NANOSLEEP.SYNCS 0x989680 ;  /* 0x009896800000c95d */ /* 0x004fea0003900000 */
[----:B------:R-:W2:Y:S02]  /*c2d0*/  @!P4 SYNCS.PHASECHK.TRANS64 P4, [R6+URZ+0x1c028], R5 ;  /* 0x01c028050600c5a7 */ /* 0x000ea4000808007f */
[----:B--2---:R-:W-:Y:S05]  /*c2e0*/  @!P4 BRA `(.L_x_97) ;  /* 0xfffffffc00f0c947 */ /* 0x004fea000383ffff */
[----:B------:R-:W-:Y:S05]  /*c2f0*/  BRA `(.L_x_117) ;  /* 0xfffffff400807947 */ /* 0x000fea000383ffff */
.L_x_102:
[----:B-1----:R1:W2:Y:S02]  /*c300*/  SYNCS.PHASECHK.TRANS64.TRYWAIT P4, [R6+URZ+0x1c028], R7 ;  /* 0x01c02807060075a7 */ /* 0x0022a4000808017f */
[----:B--2---:R-:W-:Y:S05]  /*c310*/  @!P4 NANOSLEEP.SYNCS 0x989680 ;  /* 0x009896800000c95d */ /* 0x004fea0003900000 */
[----:B------:R-:W2:Y:S02]  /*c320*/  @!P4 SYNCS.PHASECHK.TRANS64 P4, [R6+URZ+0x1c028], R7 ;  /* 0x01c028070600c5a7 */ /* 0x000ea4000808007f */
[----:B--2---:R-:W-:Y:S05]  /*c330*/  @!P4 BRA `(.L_x_102) ;  /* 0xfffffffc00f0c947 */ /* 0x004fea000383ffff */
[----:B------:R-:W-:Y:S05]  /*c340*/  BRA `(.L_x_118) ;  /* 0xfffffff800247947 */ /* 0x000fea000383ffff */
        .weak           $__internal_0_$__cuda_sm20_rcp_rn_f32_slowpath
        .type           $__internal_0_$__cuda_sm20_rcp_rn_f32_slowpath,@function
        .size           $__internal_0_$__cuda_sm20_rcp_rn_f32_slowpath,(.L_x_124 - $__internal_0_$__cuda_sm20_rcp_rn_f32_slowpath)
$__internal_0_$__cuda_sm20_rcp_rn_f32_slowpath:
[----:B------:R-:W-:Y:S01]  /*c350*/  IMAD.SHL.U32 R0, R2, 0x2, RZ ;  /* 0x0000000202007824 */ /* 0x000fe200078e00ff */
[----:B------:R-:W-:Y:S04]  /*c360*/  BSSY B2, `(.L_x_119) ;  /* 0x0000030000027945 */ /* 0x000fe80003800000 */
[----:B------:R-:W-:-:S04]  /*c370*/  SHF.R.U32.HI R13, RZ, 0x18, R0 ;  /* 0x00000018ff0d7819 */ /* 0x000fc80000011600 */
[----:B------:R-:W-:-:S13]  /*c380*/  ISETP.NE.U32.AND P0, PT, R13, RZ, PT ;  /* 0x000000ff0d00720c */ /* 0x000fda0003f05070 */
[----:B------:R-:W-:Y:S05]  /*c390*/  @P0 BRA `(.L_x_120) ;  /* 0x0000000000280947 */ /* 0x000fea0003800000 */
[----:B------:R-:W-:-:S04]  /*c3a0*/  SHF.L.U32 R0, R2, 0x1, RZ ;  /* 0x0000000102007819 */ /* 0x000fc800000006ff */
[----:B------:R-:W-:-:S13]  /*c3b0*/  ISETP.NE.AND P0, PT, R0, RZ, PT ;  /* 0x000000ff0000720c */ /* 0x000fda0003f05270 */
[----:B------:R-:W-:Y:S01]  /*c3c0*/  @P0 FFMA R11, R2, 1.84467440737095516160e+19, RZ ;  /* 0x5f800000020b0823 */ /* 0x000fe200000000ff */
[----:B------:R-:W-:Y:S08]  /*c3d0*/  @!P0 MUFU.RCP R3, R2 ;  /* 0x0000000200038308 */ /* 0x000ff00000001000 */
[----:B------:R-:W1:Y:S02]  /*c3e0*/  @P0 MUFU.RCP R0, R11 ;  /* 0x0000000b00000308 */ /* 0x000e640000001000 */
[----:B-1----:R-:W-:-:S04]  /*c3f0*/  @P0 FFMA R12, R11, R0, -1 ;  /* 0xbf8000000b0c0423 */ /* 0x002fc80000000000 */
[----:B------:R-:W-:-:S04]  /*c400*/  @P0 FADD.FTZ R13, -R12, -RZ ;  /* 0x800000ff0c0d0221 */ /* 0x000fc80000010100 */
[----:B------:R-:W-:-:S04]  /*c410*/  @P0 FFMA R0, R0, R13, R0 ;  /* 0x0000000d00000223 */ /* 0x000fc80000000000 */
[----:B------:R-:W-:Y:S01]  /*c420*/  @P0 FFMA R3, R0, 1.84467440737095516160e+19, RZ ;  /* 0x5f80000000030823 */ /* 0x000fe200000000ff */
[----:B------:R-:W-:Y:S06]  /*c430*/  BRA `(.L_x_121) ;  /* 0x0000000000887947 */ /* 0x000fec0003800000 */
.L_x_120:
[----:B------:R-:W-:-:S04]  /*c440*/  IADD3 R19, R13, -0xfd, RZ ;  /* 0xffffff030d137810 */ /* 0x000fc80007ffe0ff */
[----:B------:R-:W-:-:S13]  /*c450*/  ISETP.GT.U32.AND P0, PT, R19, 0x1, PT ;  /* 0x000000011300780c */ /* 0x000fda0003f04070 */
[----:B------:R-:W-:Y:S05]  /*c460*/  @P0 BRA `(.L_x_122) ;  /* 0x0000000000780947 */ /* 0x000fea0003800000 */
[----:B------:R-:W-:Y:S01]  /*c470*/  LOP3.LUT R0, R2, 0x7fffff, RZ, 0xc0, !PT ;  /* 0x007fffff02007812 */ /* 0x000fe200078ec0ff */
[----:B------:R-:W-:-:S03]  /*c480*/  IMAD.MOV.U32 R14, RZ, RZ, 0x3 ;  /* 0x00000003ff0e7424 */ /* 0x000fc600078e00ff */
[----:B------:R-:W-:Y:S02]  /*c490*/  LOP3.LUT R0, R0, 0x3f800000, RZ, 0xfc, !PT ;  /* 0x3f80000000007812 */ /* 0x000fe400078efcff */
[----:B------:R-:W-:Y:S02]  /*c4a0*/  SHF.L.U32 R14, R14, R19, RZ ;  /* 0x000000130e0e7219 */ /* 0x000fe400000006ff */
[----:B------:R-:W1:Y:S02]  /*c4b0*/  MUFU.RCP R3, R0 ;  /* 0x0000000000037308 */ /* 0x000e640000001000 */
[----:B-1----:R-:W-:-:S04]  /*c4c0*/  FFMA R11, R0, R3, -1 ;  /* 0xbf800000000b7423 */ /* 0x002fc80000000003 */
[----:B------:R-:W-:-:S04]  /*c4d0*/  FADD.FTZ R12, -R11, -RZ ;  /* 0x800000ff0b0c7221 */ /* 0x000fc80000010100 */
[CCC-:B------:R-:W-:Y:S01]  /*c4e0*/  FFMA.RM R11, R3.reuse, R12.reuse, R3.reuse ;  /* 0x0000000c030b7223 */ /* 0x1c0fe20000004003 */
[----:B------:R-:W-:-:S04]  /*c4f0*/  FFMA.RP R12, R3, R12, R3 ;  /* 0x0000000c030c7223 */ /* 0x000fc80000008003 */
[C---:B------:R-:W-:Y:S02]  /*c500*/  LOP3.LUT R3, R11.reuse, 0x7fffff, RZ, 0xc0, !PT ;  /* 0x007fffff0b037812 */ /* 0x040fe400078ec0ff */
[----:B------:R-:W-:Y:S02]  /*c510*/  FSETP.NEU.FTZ.AND P0, PT, R11, R12, PT ;  /* 0x0000000c0b00720b */ /* 0x000fe40003f1d000 */
[----:B------:R-:W-:Y:S02]  /*c520*/  LOP3.LUT R3, R3, 0x800000, RZ, 0xfc, !PT ;  /* 0x0080000003037812 */ /* 0x000fe400078efcff */
[----:B------:R-:W-:Y:S02]  /*c530*/  SEL R11, RZ, 0xffffffff, !P0 ;  /* 0xffffffffff0b7807 */ /* 0x000fe40004000000 */
[----:B------:R-:W-:Y:S02]  /*c540*/  LOP3.LUT R14, R14, R3, RZ, 0xc0, !PT ;  /* 0x000000030e0e7212 */ /* 0x000fe400078ec0ff */
[----:B------:R-:W-:-:S02]  /*c550*/  IADD3 R0, -R11, RZ, RZ ;  /* 0x000000ff0b007210 */ /* 0x000fc40007ffe1ff */
[-C--:B------:R-:W-:Y:S02]  /*c560*/  SHF.R.U32.HI R14, RZ, R19.reuse, R14 ;  /* 0x00000013ff0e7219 */ /* 0x080fe4000001160e */
[----:B------:R-:W-:Y:S02]  /*c570*/  LOP3.LUT P1, RZ, R0, R19, R3, 0xf8, !PT ;  /* 0x0000001300ff7212 */ /* 0x000fe4000782f803 */
[C---:B------:R-:W-:Y:S02]  /*c580*/  LOP3.LUT P0, RZ, R14.reuse, 0x1, RZ, 0xc0, !PT ;  /* 0x000000010eff7812 */ /* 0x040fe4000780c0ff */
[----:B------:R-:W-:-:S04]  /*c590*/  LOP3.LUT P2, RZ, R14, 0x2, RZ, 0xc0, !PT ;  /* 0x000000020eff7812 */ /* 0x000fc8000784c0ff */
[----:B------:R-:W-:Y:S02]  /*c5a0*/  PLOP3.LUT P0, PT, P0, P1, P2, 0xe0, 0x0 ;  /* 0x000000000000781c */ /* 0x000fe40000703c20 */
[----:B------:R-:W-:Y:S02]  /*c5b0*/  LOP3.LUT P1, RZ, R2, 0x7fffff, RZ, 0xc0, !PT ;  /* 0x007fffff02ff7812 */ /* 0x000fe4000782c0ff */
[----:B------:R-:W-:-:S04]  /*c5c0*/  SEL R0, RZ, 0x1, !P0 ;  /* 0x00000001ff007807 */ /* 0x000fc80004000000 */
[----:B------:R-:W-:-:S04]  /*c5d0*/  IADD3 R0, -R0, RZ, RZ ;  /* 0x000000ff00007210 */ /* 0x000fc80007ffe1ff */
[----:B------:R-:W-:Y:S01]  /*c5e0*/  ISETP.GE.AND P0, PT, R0, RZ, PT ;  /* 0x000000ff0000720c */ /* 0x000fe20003f06270 */
[----:B------:R-:W-:-:S05]  /*c5f0*/  VIADD R0, R13, 0xffffff04 ;  /* 0xffffff040d007836 */ /* 0x000fca0000000000 */
[----:B------:R-:W-:-:S07]  /*c600*/  SHF.R.U32.HI R3, RZ, R0, R3 ;  /* 0x00000000ff037219 */ /* 0x000fce0000011603 */
[----:B------:R-:W-:-:S04]  /*c610*/  @!P0 IADD3 R3, R3, 0x1, RZ ;  /* 0x0000000103038810 */ /* 0x000fc80007ffe0ff */
[----:B------:R-:W-:-:S04]  /*c620*/  @!P1 SHF.L.U32 R3, R3, 0x1, RZ ;  /* 0x0000000103039819 */ /* 0x000fc800000006ff */
[----:B------:R-:W-:Y:S01]  /*c630*/  LOP3.LUT R3, R3, 0x80000000, R2, 0xf8, !PT ;  /* 0x8000000003037812 */ /* 0x000fe200078ef802 */
[----:B------:R-:W-:Y:S06]  /*c640*/  BRA `(.L_x_121) ;  /* 0x0000000000047947 */ /* 0x000fec0003800000 */
.L_x_122:
[----:B------:R1:W2:Y:S02]  /*c650*/  MUFU.RCP R3, R2 ;  /* 0x0000000200037308 */ /* 0x0002a40000001000 */
.L_x_121:
[----:B------:R-:W-:Y:S05]  /*c660*/  BSYNC B2 ;  /* 0x0000000000027941 */ /* 0x000fea0003800000 */
.L_x_119:
[----:B--2---:R-:W-:Y:S01]  /*c670*/  IMAD.MOV.U32 R0, RZ, RZ, R3 ;  /* 0x000000ffff007224 */ /* 0x004fe200078e0003 */
[----:B-1----:R-:W-:Y:S02]  /*c680*/  MOV R2, R15 ;  /* 0x0000000f00027202 */ /* 0x002fe40000000f00 */
[----:B------:R-:W-:-:S04]  /*c690*/  MOV R3, 0x0 ;  /* 0x0000000000037802 */ /* 0x000fc80000000f00 */
[----:B------:R-:W-:Y:S05]  /*c6a0*/  RET.REL.NODEC R2 `(_ZN7cutlass13device_kernelINS_4fmha6kernel28FmhaKernelTmaWarpSpecializedINS1_10collective30FmhaMainloopTmaWarpSpecializedINS_12float_e4m3_tEffN4cute5tupleIJNS7_1CILi128EEENS9_ILi64EEENS9_ILi256EEEEEENS8_IJiNS9_ILi1EEENS8_IJiiEEEEEESG_NS8_IJSE_iSF_EEENS4_14ResidualFusionEJEEENS4_15FmhaFwdEpilogueIS6_fNS8_IJSB_SC_SB_EEEEENS2_23IndividualTileSchedulerEJEEEEEvNT_6ParamsE) ;  /* 0xffffff3802547950 */ /* 0x000fea0003c3ffff */
.L_x_123:
[----:B------:R-:W-:-:S00]  /*c6b0*/  BRA `(.L_x_123) ;  /* 0xfffffffc00fc7947 */ /* 0x000fc0000383ffff */
[----:B------:R-:W-:-:S00]  /*c6c0*/  NOP ;  /* 0x0000000000007918 */ /* 0x000fc00000000000 */
        /* <DEDUP_REMOVED lines=11> */
.L_x_124:


//--------------------- .nv.global.init           --------------------------
	.section	.nv.global.init,"aw",@progbits
.nv.global.init:
	.type		$str$24,@object
	.size		$str$24,($str$25 - $str$24)
$str$24:
        /*0000*/ 	.byte	0x28, 0x61, 0x64, 0x64, 0x72, 0x65, 0x73, 0x73, 0x20, 0x26, 0x20, 0x6d, 0x61, 0x73, 0x6b, 0x29
        /*0010*/ 	.byte	0x20, 0x3d, 0x3d, 0x20, 0x30, 0x00
	.type		$str$25,@object
	.size		$str$25,(__unnamed_1 - $str$25)
$str$25:
        /*0016*/ 	.byte	0x2f, 0x74, 0x6d, 0x70, 0x2f, 0x63, 0x75, 0x74, 0x6c, 0x61, 0x73, 0x73, 0x5f, 0x73, 0x77, 0x65
        /*0026*/ 	.byte	0x65, 0x70, 0x5f, 0x73, 0x72, 0x63, 0x2f, 0x69, 0x6e, 0x63, 0x6c, 0x75, 0x64, 0x65, 0x2f, 0x63
        /*0036*/ 	.byte	0x75, 0x74, 0x65, 0x2f, 0x70, 0x6f, 0x69, 0x6e, 0x74, 0x65, 0x72, 0x5f, 0x66, 0x6c, 0x61, 0x67
        /*0046*/ 	.byte	0x67, 0x65, 0x64, 0x2e, 0x68, 0x70, 0x70, 0x00
	.type		__unnamed_1,@object
	.size		__unnamed_1,(__unnamed_2 - __unnamed_1)
__unnamed_1:
        /*004e*/ 	.byte	0x61, 0x75, 0x74, 0x6f, 0x20, 0x63, 0x75, 0x74, 0x65, 0x3a, 0x3a, 0x61, 0x73, 0x5f, 0x70, 0x6f
        /* <DEDUP_REMOVED lines=27> */
        /*020e*/ 	.byte	0x43, 0x3c, 0x34, 0x30, 0x39, 0x36, 0x3e, 0x3e, 0x3e, 0x3e, 0x3e, 0x5d, 0x00
	.type		__unnamed_2,@object
	.size		__unnamed_2,(.L_1 - __unnamed_2)
__unnamed_2:
        /* <DEDUP_REMOVED lines=29> */
.L_1:


//--------------------- .nv.shared._ZN7cutlass13device_kernelINS_4fmha6kernel28FmhaKernelTmaWarpSpecializedINS1_10collective30FmhaMainloopTmaWarpSpecializedINS_12float_e4m3_tEffN4cute5tupleIJNS7_1CILi128EEENS9_ILi64EEENS9_ILi256EEEEEENS8_IJiNS9_ILi1EEENS8_IJiiEEEEEESG_NS8_IJSE_iSF_EEENS4_14ResidualFusionEJEEENS4_15FmhaFwdEpilogueIS6_fNS8_IJSB_SC_SB_EEEEENS2_23IndividualTileSchedulerEJEEEEEvNT_6ParamsE --------------------------
	.section	.nv.shared._ZN7cutlass13device_kernelINS_4fmha6kernel28FmhaKernelTmaWarpSpecializedINS1_10collective30FmhaMainloopTmaWarpSpecializedINS_12float_e4m3_tEffN4cute5tupleIJNS7_1CILi128EEENS9_ILi64EEENS9_ILi256EEEEEENS8_IJiNS9_ILi1EEENS8_IJiiEEEEEESG_NS8_IJSE_iSF_EEENS4_14ResidualFusionEJEEENS4_15FmhaFwdEpilogueIS6_fNS8_IJSB_SC_SB_EEEEENS2_23IndividualTileSchedulerEJEEEEEvNT_6ParamsE,"aw",@nobits
	.sectionflags	@""
	.align	16
	.zero		1024


//--------------------- .nv.shared.reserved.0     --------------------------
	.section	.nv.shared.reserved.0,"aw",@nobits
	.weak		__nv_reservedSMEM_offset_0_alias
	.size		__nv_reservedSMEM_offset_0_alias, 0, 0
	.other		__nv_reservedSMEM_offset_0_alias,@"STO_CUDA_RESERVED_SHARED STV_DEFAULT"
__nv_reservedSMEM_offset_0_alias:
	.zero		0


//--------------------- .nv.global                --------------------------
	.section	.nv.global,"aw",@nobits
.nv.global:
	.type		_ZN39_INTERNAL_cbd29d8c_4_k_cu_48f5323b_33654cute1_E,@object
	.size		_ZN39_INTERNAL_cbd29d8c_4_k_cu_48f5323b_33654cute1_E,(_ZN39_INTERNAL_cbd29d8c_4_k_cu_48f5323b_33654cuda3std3__45__cpo6cbeginE - _ZN39_INTERNAL_cbd29d8c_4_k_cu_48f5323b_33654cute1_E)
_ZN39_INTERNAL_cbd29d8c_4_k_cu_48f5323b_33654cute1_E:
	.zero		1
	.type		_ZN39_INTERNAL_cbd29d8c_4_k_cu_48f5323b_33654cuda3std3__45__cpo6cbeginE,@object
	.size		_ZN39_INTERNAL_cbd29d8c_4_k_cu_48f5323b_33654cuda3std3__45__cpo6cbeginE,(_ZN39_INTERNAL_cbd29d8c_4_k_cu_48f5323b_33654cuda3std3__48in_placeE - _ZN39_INTERNAL_cbd29d8c_4_k_cu_48f5323b_33654cuda3std3__45__cpo6cbeginE)
_ZN39_INTERNAL_cbd29d8c_4_k_cu_48f5323b_33654cuda3std3__45__cpo6cbeginE:
	.zero		1
	.type		_ZN39_INTERNAL_cbd29d8c_4_k_cu_48f5323b_33654cuda3std3__48in_placeE,@object
	.size		_ZN39_INTERNAL_cbd29d8c_4_k_cu_48f5323b_33654cuda3std3__48in_placeE,(_ZN39_INTERNAL_cbd29d8c_4_k_cu_48f5323b_33654cuda3std6ranges3__45__cpo9iter_moveE - _ZN39_INTERNAL_cbd29d8c_4_k_cu_48f5323b_33654cuda3std3__48in_placeE)
_ZN39_INTERNAL_cbd29d8c_4_k_cu_48f5323b_33654cuda3std3__48in_placeE:
	.zero		1
	.type		_ZN39_INTERNAL_cbd29d8c_4_k_cu_48f5323b_33654cuda3std6ranges3__45__cpo9iter_moveE,@object
	.size		_ZN39_INTERNAL_cbd29d8c_4_k_cu_48f5323b_33654cuda3std6ranges3__45__cpo9iter_moveE,(_ZN39_INTERNAL_cbd29d8c_4_k_cu_48f5323b_33654cuda3std3__45__cpo5beginE - _ZN39_INTERNAL_cbd29d8c_4_k_cu_48f5323b_33654cuda3std6ranges3__45__cpo9iter_moveE)
_ZN39_INTERNAL_cbd29d8c_4_k_cu_48f5323b_33654cuda3std6ranges3__45__cpo9iter_moveE:
	.zero		1
	.type		_ZN39_INTERNAL_cbd29d8c_4_k_cu_48f5323b_33654cuda3std3__45__cpo5beginE,@object
	.size		_ZN39_INTERNAL_cbd29d8c_4_k_cu_48f5323b_33654cuda3std3__45__cpo5beginE,(_ZN39_INTERNAL_cbd29d8c_4_k_cu_48f5323b_33654cuda3std3__441_GLOBAL__N__cbd29d8c_4_k_cu_48f5323b_33656ignoreE - _ZN39_INTERNAL_cbd29d8c_4_k_cu_48f5323b_33654cuda3std3__45__cpo5beginE)
_ZN39_INTERNAL_cbd29d8c_4_k_cu_48f5323b_33654cuda3std3__45__cpo5beginE:
	.zero		1
	.type		_ZN39_INTERNAL_cbd29d8c_4_k_cu_48f5323b_33654cuda3std3__441_GLOBAL__N__cbd29d8c_4_k_cu_48f5323b_33656ignoreE,@object
	.size		_ZN39_INTERNAL_cbd29d8c_4_k_cu_48f5323b_33654cuda3std3__441_GLOBAL__N__cbd29d8c_4_k_cu_48f5323b_33656ignoreE,(_ZN39_INTERNAL_cbd29d8c_4_k_cu_48f5323b_33654cute7productE - _ZN39_INTERNAL_cbd29d8c_4_k_cu_48f5323b_33654cuda3std3__441_GLOBAL__N__cbd29d8c_4_k_cu_48f5323b_33656ignoreE)
_ZN39_INTERNAL_cbd29d8c_4_k_cu_48f5323b_33654cuda3std3__441_GLOBAL__N__cbd29d8c_4_k_cu_48f5323b_33656ignoreE:
	.zero		1
	.type		_ZN39_INTERNAL_cbd29d8c_4_k_cu_48f5323b_33654cute7productE,@object
	.size		_ZN39_INTERNAL_cbd29d8c_4_k_cu_48f5323b_33654cute7productE,(_ZN39_INTERNAL_cbd29d8c_4_k_cu_48f5323b_33654cuda3std3__45__cpo3endE - _ZN39_INTERNAL_cbd29d8c_4_k_cu_48f5323b_33654cute7productE)
_ZN39_INTERNAL_cbd29d8c_4_k_cu_48f5323b_33654cute7productE:
	.zero		1
	.type		_ZN39_INTERNAL_cbd29d8c_4_k_cu_48f5323b_33654cuda3std3__45__cpo3endE,@object
	.size		_ZN39_INTERNAL_cbd29d8c_4_k_cu_48f5323b_33654cuda3std3__45__cpo3endE,(_ZN39_INTERNAL_cbd29d8c_4_k_cu_48f5323b_33654cuda3std3__419piecewise_constructE - _ZN39_INTERNAL_cbd29d8c_4_k_cu_48f5323b_33654cuda3std3__45__cpo3endE)
_ZN39_INTERNAL_cbd29d8c_4_k_cu_48f5323b_33654cuda3std3__45__cpo3endE:
	.zero		1
	.type		_ZN39_INTERNAL_cbd29d8c_4_k_cu_48f5323b_33654cuda3std3__419piecewise_constructE,@object
	.size		_ZN39_INTERNAL_cbd29d8c_4_k_cu_48f5323b_33654cuda3std3__419piecewise_constructE,(_ZN39_INTERNAL_cbd29d8c_4_k_cu_48f5323b_33654cuda3std3__45__cpo4cendE - _ZN39_INTERNAL_cbd29d8c_4_k_cu_48f5323b_33654cuda3std3__419piecewise_constructE)
_ZN39_INTERNAL_cbd29d8c_4_k_cu_48f5323b_33654cuda3std3__419piecewise_constructE:
	.zero		1
	.type		_ZN39_INTERNAL_cbd29d8c_4_k_cu_48f5323b_33654cuda3std3__45__cpo4cendE,@object
	.size		_ZN39_INTERNAL_cbd29d8c_4_k_cu_48f5323b_33654cuda3std3__45__cpo4cendE,(_ZN39_INTERNAL_cbd29d8c_4_k_cu_48f5323b_33654cuda3std6ranges3__45__cpo4swapE - _ZN39_INTERNAL_cbd29d8c_4_k_cu_48f5323b_33654cuda3std3__45__cpo4cendE)
_ZN39_INTERNAL_cbd29d8c_4_k_cu_48f5323b_33654cuda3std3__45__cpo4cendE:
	.zero		1
	.type		_ZN39_INTERNAL_cbd29d8c_4_k_cu_48f5323b_33654cuda3std6ranges3__45__cpo4swapE,@object
	.size		_ZN39_INTERNAL_cbd29d8c_4_k_cu_48f5323b_33654cuda3std6ranges3__45__cpo4swapE,(.L_9 - _ZN39_INTERNAL_cbd29d8c_4_k_cu_48f5323b_33654cuda3std6ranges3__45__cpo4swapE)
_ZN39_INTERNAL_cbd29d8c_4_k_cu_48f5323b_33654cuda3std6ranges3__45__cpo4swapE:
	.zero		1
.L_9:


//--------------------- .nv.constant0._ZN7cutlass13device_kernelINS_4fmha6kernel28FmhaKernelTmaWarpSpecializedINS1_10collective30FmhaMainloopTmaWarpSpecializedINS_12float_e4m3_tEffN4cute5tupleIJNS7_1CILi128EEENS9_ILi64EEENS9_ILi256EEEEEENS8_IJiNS9_ILi1EEENS8_IJiiEEEEEESG_NS8_IJSE_iSF_EEENS4_14ResidualFusionEJEEENS4_15FmhaFwdEpilogueIS6_fNS8_IJSB_SC_SB_EEEEENS2_23IndividualTileSchedulerEJEEEEEvNT_6ParamsE --------------------------
	.section	.nv.constant0._ZN7cutlass13device_kernelINS_4fmha6kernel28FmhaKernelTmaWarpSpecializedINS1_10collective30FmhaMainloopTmaWarpSpecializedINS_12float_e4m3_tEffN4cute5tupleIJNS7_1CILi128EEENS9_ILi64EEENS9_ILi256EEEEEENS8_IJiNS9_ILi1EEENS8_IJiiEEEEEESG_NS8_IJSE_iSF_EEENS4_14ResidualFusionEJEEENS4_15FmhaFwdEpilogueIS6_fNS8_IJSB_SC_SB_EEEEENS2_23IndividualTileSchedulerEJEEEEEvNT_6ParamsE,"a",@progbits
	.sectionflags	@""
	.align	4
.nv.constant0._ZN7cutlass13device_kernelINS_4fmha6kernel28FmhaKernelTmaWarpSpecializedINS1_10collective30FmhaMainloopTmaWarpSpecializedINS_12float_e4m3_tEffN4cute5tupleIJNS7_1CILi128EEENS9_ILi64EEENS9_ILi256EEEEEENS8_IJiNS9_ILi1EEENS8_IJiiEEEEEESG_NS8_IJSE_iSF_EEENS4_14ResidualFusionEJEEENS4_15FmhaFwdEpilogueIS6_fNS8_IJSB_SC_SB_EEEEENS2_23IndividualTileSchedulerEJEEEEEvNT_6ParamsE:
	.zero		2688


//--------------------- SYMBOLS --------------------------

	.type		.nv.reservedSmem.offset0,@object
	.size		.nv.reservedSmem.offset0,0x4
	.type		__assertfail,@function
